// auto-generated by cutlass_sweep.conv — config: {"arch": "sm_100", "cluster_m": 2, "cluster_n": 1, "conv_kind": "fprop", "dtype": "bf16", "ndim": 2, "tile_k": 32, "tile_m": 64, "tile_n": 64}
#include "cutlass/cutlass.h"
#include "cute/tensor.hpp"
#include "cutlass/kernel_hardware_info.hpp"
#include "cutlass/conv/convolution.h"
#include "cutlass/conv/dispatch_policy.hpp"
#include "cutlass/conv/collective/collective_builder.hpp"
#include "cutlass/conv/kernel/conv_universal.hpp"
#include "cutlass/conv/device/conv_universal_adapter.hpp"
#include "cutlass/epilogue/collective/collective_builder.hpp"

using namespace cute;
using Elem = cutlass::bfloat16_t;
using Acc  = float;
using LayoutAB = cutlass::layout::TensorNHWC;
using LayoutC  = cutlass::layout::TensorNHWC;
constexpr auto ConvOp = cutlass::conv::Operator::kFprop;
using TileShape    = Shape<_64, _64, Shape<_32>>;
using ClusterShape = Shape<_2, _1, _1>;

using CollectiveEpilogue = typename cutlass::epilogue::collective::CollectiveBuilder<
    cutlass::arch::Sm100, cutlass::arch::OpClassTensorOp,
    TileShape, ClusterShape,
    cutlass::epilogue::collective::EpilogueTileAuto,
    Acc, Acc,
    Elem, LayoutC, 128 / cutlass::sizeof_bits<Elem>::value,
    Elem, LayoutC, 128 / cutlass::sizeof_bits<Elem>::value,
    cutlass::epilogue::collective::EpilogueScheduleAuto
  >::CollectiveOp;

using CollectiveMainloop = typename cutlass::conv::collective::CollectiveBuilder<
    cutlass::arch::Sm100, cutlass::arch::OpClassTensorOp, ConvOp,
    Elem, LayoutAB, 128 / cutlass::sizeof_bits<Elem>::value,
    Elem, LayoutAB, 128 / cutlass::sizeof_bits<Elem>::value,
    Acc,
    TileShape, ClusterShape,
    cutlass::conv::collective::StageCountAutoCarveout<
        static_cast<int>(sizeof(typename CollectiveEpilogue::SharedStorage))>,
    cutlass::conv::collective::KernelScheduleAuto
  >::CollectiveOp;

using ProblemShape = cutlass::conv::ConvProblemShape<
    ConvOp, CollectiveMainloop::DispatchPolicy::NumSpatialDimensions>;
using ConvKernel = cutlass::conv::kernel::ConvUniversal<
    ProblemShape, CollectiveMainloop, CollectiveEpilogue>;
using Conv = cutlass::conv::device::ConvUniversalAdapter<ConvKernel>;

auto* _anchor = &cutlass::device_kernel<ConvKernel>;


// ===== COMPILED SASS (sm_100a) =====

	.target	sm_100a

	.elftype	@"ET_EXEC"


//--------------------- .note.nv.tkinfo           --------------------------
	.section	.note.nv.tkinfo,"",@"SHT_NOTE"
	.sectionflags	@"SHF_NOTE_NV_TKINFO"
	.tkinfo
        /*0018*/ 	.word	0x00000002
        /*0030*/ 	.string	""
        /*0030*/ 	.string	"ptxas"
        /*0030*/ 	.string	"Cuda compilation tools, release 13.0, V13.0.88"
        /*0030*/ 	.string	"Build cuda_13.0.r13.0/compiler.36424714_0"
        /*0030*/ 	.string	"-arch sm_100a -m 64 "



//--------------------- .note.nv.cuinfo           --------------------------
	.section	.note.nv.cuinfo,"",@"SHT_NOTE"
	.sectionflags	@"SHF_NOTE_NV_CUINFO"
        /*0018*/ 	.short	0x0002
        /*001a*/ 	.short	0x0064
        /*001c*/ 	.short	0x0082
	.zero		2


//--------------------- .nv.info                  --------------------------
	.section	.nv.info,"",@"SHT_CUDA_INFO"
	.align	4


	//----- nvinfo : EIATTR_REGCOUNT
	.align		4
        /*0000*/ 	.byte	0x04, 0x2f
        /*0002*/ 	.short	(.L_19 - .L_18)
	.align		4
.L_18:
        /*0004*/ 	.word	index@(_ZN7cutlass13device_kernelINS_4conv6kernel13ConvUniversalINS1_16ConvProblemShapeILNS1_8OperatorE0ELi2EEENS1_10collective14CollectiveConvINS1_47MainloopSm100TmaUmmaWarpSpecializedImplicitGemmILS5_0ELi26ELi2ELi1ELi2EN4cute5tupleIJNSA_1CILi2EEENSC_ILi1EEESE_EEEEENSB_IJNSC_ILi64EEESH_NSB_IJNSC_ILi32EEEEEEEEENS_10bfloat16_tESL_NSA_8TiledMMAINSA_8MMA_AtomIJNSA_20SM100_MMA_F16BF16_SSISL_SL_fLi64ELi64ELNSA_4UMMA5MajorE0ELSQ_0ELNSP_7ScaleInE0ELSR_0EEEEEENSA_6LayoutINSB_IJSE_SE_SE_EEENSB_IJNSC_ILi0EEESW_SW_EEEEENSB_IJNSA_10UnderscoreESZ_SZ_EEEEENS7_6detail27Sm100ImplicitGemmTileTraitsINSA_20SM90_TMA_LOAD_IM2COLENSA_14ComposedLayoutINSA_7SwizzleILi2ELi4ELi3EEENSA_18smem_ptr_flag_bitsILi16EEENSU_INSB_IJNSC_ILi8EEESI_EEENSB_IJSI_SE_EEEEEEEvEENS13_INSA_23SM90_TMA_LOAD_MULTICASTES1E_vEEEENS_8epilogue10collective18CollectiveEpilogueINS1J_23Sm100TmaWarpSpecializedILi3ELi2ELi16ELb1ELb0EEEJSK_NSB_IJNSU_ISH_SE_EENSU_ISI_SE_EEEEESL_NSB_IJNSB_IJlllEEESE_SW_EEESL_S1S_NS1J_6fusion15FusionCallbacksIS1N_NS1T_17LinearCombinationISL_fSL_fLNS_15FloatRoundStyleE2EEESK_S1Q_JEEENSA_5SM1004TMEM4LOAD26SM100_TMEM_LOAD_16dp256b4xES14_S1E_NSA_17SM75_U32x4_LDSM_NENSA_21SM90_TMA_STORE_IM2COLES1E_NSA_17SM90_U32x4_STSM_NENSA_39AutoVectorizingCopyWithAssumedAlignmentILi128EEEEEEvvEEEEvNT_6ParamsE)
        /*0008*/ 	.word	0x00000047


	//----- nvinfo : EIATTR_FRAME_SIZE
	.align		4
.L_19:
        /*000c*/ 	.byte	0x04, 0x11
        /*000e*/ 	.short	(.L_21 - .L_20)
	.align		4
.L_20:
        /*0010*/ 	.word	index@($__internal_2_$__cuda_sm10x_tcgen05_guardrail_trap_unallocated_columns_being_dealloced)
        /*0014*/ 	.word	0x00000008


	//----- nvinfo : EIATTR_FRAME_SIZE
	.align		4
.L_21:
        /*0018*/ 	.byte	0x04, 0x11
        /*001a*/ 	.short	(.L_23 - .L_22)
	.align		4
.L_22:
        /*001c*/ 	.word	index@($__internal_1_$__cuda_sm10x_tcgen05_guardrail_trap_phase_invalid_during_alloc)
        /*0020*/ 	.word	0x00000008


	//----- nvinfo : EIATTR_FRAME_SIZE
	.align		4
.L_23:
        /*0024*/ 	.byte	0x04, 0x11
        /*0026*/ 	.short	(.L_25 - .L_24)
	.align		4
.L_24:
        /*0028*/ 	.word	index@($__internal_0_$__cuda_sm10x_tcgen05_guardrail_trap_col_being_dealloced_not_returned_by_alloc)
        /*002c*/ 	.word	0x00000008


	//----- nvinfo : EIATTR_FRAME_SIZE
	.align		4
.L_25:
        /*0030*/ 	.byte	0x04, 0x11
        /*0032*/ 	.short	(.L_27 - .L_26)
	.align		4
.L_26:
        /*0034*/ 	.word	index@(_ZN7cutlass13device_kernelINS_4conv6kernel13ConvUniversalINS1_16ConvProblemShapeILNS1_8OperatorE0ELi2EEENS1_10collective14CollectiveConvINS1_47MainloopSm100TmaUmmaWarpSpecializedImplicitGemmILS5_0ELi26ELi2ELi1ELi2EN4cute5tupleIJNSA_1CILi2EEENSC_ILi1EEESE_EEEEENSB_IJNSC_ILi64EEESH_NSB_IJNSC_ILi32EEEEEEEEENS_10bfloat16_tESL_NSA_8TiledMMAINSA_8MMA_AtomIJNSA_20SM100_MMA_F16BF16_SSISL_SL_fLi64ELi64ELNSA_4UMMA5MajorE0ELSQ_0ELNSP_7ScaleInE0ELSR_0EEEEEENSA_6LayoutINSB_IJSE_SE_SE_EEENSB_IJNSC_ILi0EEESW_SW_EEEEENSB_IJNSA_10UnderscoreESZ_SZ_EEEEENS7_6detail27Sm100ImplicitGemmTileTraitsINSA_20SM90_TMA_LOAD_IM2COLENSA_14ComposedLayoutINSA_7SwizzleILi2ELi4ELi3EEENSA_18smem_ptr_flag_bitsILi16EEENSU_INSB_IJNSC_ILi8EEESI_EEENSB_IJSI_SE_EEEEEEEvEENS13_INSA_23SM90_TMA_LOAD_MULTICASTES1E_vEEEENS_8epilogue10collective18CollectiveEpilogueINS1J_23Sm100TmaWarpSpecializedILi3ELi2ELi16ELb1ELb0EEEJSK_NSB_IJNSU_ISH_SE_EENSU_ISI_SE_EEEEESL_NSB_IJNSB_IJlllEEESE_SW_EEESL_S1S_NS1J_6fusion15FusionCallbacksIS1N_NS1T_17LinearCombinationISL_fSL_fLNS_15FloatRoundStyleE2EEESK_S1Q_JEEENSA_5SM1004TMEM4LOAD26SM100_TMEM_LOAD_16dp256b4xES14_S1E_NSA_17SM75_U32x4_LDSM_NENSA_21SM90_TMA_STORE_IM2COLES1E_NSA_17SM90_U32x4_STSM_NENSA_39AutoVectorizingCopyWithAssumedAlignmentILi128EEEEEEvvEEEEvNT_6ParamsE)
        /*0038*/ 	.word	0x00000008


	//----- nvinfo : EIATTR_MIN_STACK_SIZE
	.align		4
.L_27:
        /*003c*/ 	.byte	0x04, 0x12
        /*003e*/ 	.short	(.L_29 - .L_28)
	.align		4
.L_28:
        /*0040*/ 	.word	index@(_ZN7cutlass13device_kernelINS_4conv6kernel13ConvUniversalINS1_16ConvProblemShapeILNS1_8OperatorE0ELi2EEENS1_10collective14CollectiveConvINS1_47MainloopSm100TmaUmmaWarpSpecializedImplicitGemmILS5_0ELi26ELi2ELi1ELi2EN4cute5tupleIJNSA_1CILi2EEENSC_ILi1EEESE_EEEEENSB_IJNSC_ILi64EEESH_NSB_IJNSC_ILi32EEEEEEEEENS_10bfloat16_tESL_NSA_8TiledMMAINSA_8MMA_AtomIJNSA_20SM100_MMA_F16BF16_SSISL_SL_fLi64ELi64ELNSA_4UMMA5MajorE0ELSQ_0ELNSP_7ScaleInE0ELSR_0EEEEEENSA_6LayoutINSB_IJSE_SE_SE_EEENSB_IJNSC_ILi0EEESW_SW_EEEEENSB_IJNSA_10UnderscoreESZ_SZ_EEEEENS7_6detail27Sm100ImplicitGemmTileTraitsINSA_20SM90_TMA_LOAD_IM2COLENSA_14ComposedLayoutINSA_7SwizzleILi2ELi4ELi3EEENSA_18smem_ptr_flag_bitsILi16EEENSU_INSB_IJNSC_ILi8EEESI_EEENSB_IJSI_SE_EEEEEEEvEENS13_INSA_23SM90_TMA_LOAD_MULTICASTES1E_vEEEENS_8epilogue10collective18CollectiveEpilogueINS1J_23Sm100TmaWarpSpecializedILi3ELi2ELi16ELb1ELb0EEEJSK_NSB_IJNSU_ISH_SE_EENSU_ISI_SE_EEEEESL_NSB_IJNSB_IJlllEEESE_SW_EEESL_S1S_NS1J_6fusion15FusionCallbacksIS1N_NS1T_17LinearCombinationISL_fSL_fLNS_15FloatRoundStyleE2EEESK_S1Q_JEEENSA_5SM1004TMEM4LOAD26SM100_TMEM_LOAD_16dp256b4xES14_S1E_NSA_17SM75_U32x4_LDSM_NENSA_21SM90_TMA_STORE_IM2COLES1E_NSA_17SM90_U32x4_STSM_NENSA_39AutoVectorizingCopyWithAssumedAlignmentILi128EEEEEEvvEEEEvNT_6ParamsE)
        /*0044*/ 	.word	0x00000008
.L_29:


//--------------------- .nv.compat                --------------------------
	.section	.nv.compat,"",@"SHT_CUDA_COMPAT_INFO"
	.align	4
        /*0000*/ 	.byte	0x02, 0x09, 0x01, 0x00, 0x02, 0x02, 0x02, 0x00, 0x02, 0x05, 0x05, 0x00, 0x03, 0x07, 0x01, 0x01
        /*0010*/ 	.byte	0x02, 0x03, 0x01, 0x00, 0x02, 0x06, 0x01, 0x00, 0x04, 0x0b, 0x08, 0x00, 0x09, 0x00, 0x00, 0x00
        /*0020*/ 	.byte	0x00, 0x00, 0x00, 0x00


//--------------------- .nv.info._ZN7cutlass13device_kernelINS_4conv6kernel13ConvUniversalINS1_16ConvProblemShapeILNS1_8OperatorE0ELi2EEENS1_10collective14CollectiveConvINS1_47MainloopSm100TmaUmmaWarpSpecializedImplicitGemmILS5_0ELi26ELi2ELi1ELi2EN4cute5tupleIJNSA_1CILi2EEENSC_ILi1EEESE_EEEEENSB_IJNSC_ILi64EEESH_NSB_IJNSC_ILi32EEEEEEEEENS_10bfloat16_tESL_NSA_8TiledMMAINSA_8MMA_AtomIJNSA_20SM100_MMA_F16BF16_SSISL_SL_fLi64ELi64ELNSA_4UMMA5MajorE0ELSQ_0ELNSP_7ScaleInE0ELSR_0EEEEEENSA_6LayoutINSB_IJSE_SE_SE_EEENSB_IJNSC_ILi0EEESW_SW_EEEEENSB_IJNSA_10UnderscoreESZ_SZ_EEEEENS7_6detail27Sm100ImplicitGemmTileTraitsINSA_20SM90_TMA_LOAD_IM2COLENSA_14ComposedLayoutINSA_7SwizzleILi2ELi4ELi3EEENSA_18smem_ptr_flag_bitsILi16EEENSU_INSB_IJNSC_ILi8EEESI_EEENSB_IJSI_SE_EEEEEEEvEENS13_INSA_23SM90_TMA_LOAD_MULTICASTES1E_vEEEENS_8epilogue10collective18CollectiveEpilogueINS1J_23Sm100TmaWarpSpecializedILi3ELi2ELi16ELb1ELb0EEEJSK_NSB_IJNSU_ISH_SE_EENSU_ISI_SE_EEEEESL_NSB_IJNSB_IJlllEEESE_SW_EEESL_S1S_NS1J_6fusion15FusionCallbacksIS1N_NS1T_17LinearCombinationISL_fSL_fLNS_15FloatRoundStyleE2EEESK_S1Q_JEEENSA_5SM1004TMEM4LOAD26SM100_TMEM_LOAD_16dp256b4xES14_S1E_NSA_17SM75_U32x4_LDSM_NENSA_21SM90_TMA_STORE_IM2COLES1E_NSA_17SM90_U32x4_STSM_NENSA_39AutoVectorizingCopyWithAssumedAlignmentILi128EEEEEEvvEEEEvNT_6ParamsE --------------------------
	.section	.nv.info._ZN7cutlass13device_kernelINS_4conv6kernel13ConvUniversalINS1_16ConvProblemShapeILNS1_8OperatorE0ELi2EEENS1_10collective14CollectiveConvINS1_47MainloopSm100TmaUmmaWarpSpecializedImplicitGemmILS5_0ELi26ELi2ELi1ELi2EN4cute5tupleIJNSA_1CILi2EEENSC_ILi1EEESE_EEEEENSB_IJNSC_ILi64EEESH_NSB_IJNSC_ILi32EEEEEEEEENS_10bfloat16_tESL_NSA_8TiledMMAINSA_8MMA_AtomIJNSA_20SM100_MMA_F16BF16_SSISL_SL_fLi64ELi64ELNSA_4UMMA5MajorE0ELSQ_0ELNSP_7ScaleInE0ELSR_0EEEEEENSA_6LayoutINSB_IJSE_SE_SE_EEENSB_IJNSC_ILi0EEESW_SW_EEEEENSB_IJNSA_10UnderscoreESZ_SZ_EEEEENS7_6detail27Sm100ImplicitGemmTileTraitsINSA_20SM90_TMA_LOAD_IM2COLENSA_14ComposedLayoutINSA_7SwizzleILi2ELi4ELi3EEENSA_18smem_ptr_flag_bitsILi16EEENSU_INSB_IJNSC_ILi8EEESI_EEENSB_IJSI_SE_EEEEEEEvEENS13_INSA_23SM90_TMA_LOAD_MULTICASTES1E_vEEEENS_8epilogue10collective18CollectiveEpilogueINS1J_23Sm100TmaWarpSpecializedILi3ELi2ELi16ELb1ELb0EEEJSK_NSB_IJNSU_ISH_SE_EENSU_ISI_SE_EEEEESL_NSB_IJNSB_IJlllEEESE_SW_EEESL_S1S_NS1J_6fusion15FusionCallbacksIS1N_NS1T_17LinearCombinationISL_fSL_fLNS_15FloatRoundStyleE2EEESK_S1Q_JEEENSA_5SM1004TMEM4LOAD26SM100_TMEM_LOAD_16dp256b4xES14_S1E_NSA_17SM75_U32x4_LDSM_NENSA_21SM90_TMA_STORE_IM2COLES1E_NSA_17SM90_U32x4_STSM_NENSA_39AutoVectorizingCopyWithAssumedAlignmentILi128EEEEEEvvEEEEvNT_6ParamsE,"",@"SHT_CUDA_INFO"
	.sectionflags	@""
	.align	4


	//----- nvinfo : EIATTR_CUDA_API_VERSION
	.align		4
        /*0000*/ 	.byte	0x04, 0x37
        /*0002*/ 	.short	(.L_31 - .L_30)
.L_30:
        /*0004*/ 	.word	0x00000082


	//----- nvinfo : EIATTR_KPARAM_INFO
	.align		4
.L_31:
        /*0008*/ 	.byte	0x04, 0x17
        /*000a*/ 	.short	(.L_33 - .L_32)
.L_32:
        /*000c*/ 	.word	0x00000000
        /*0010*/ 	.short	0x0000
        /*0012*/ 	.short	0x0000
        /*0014*/ 	.byte	0x00, 0xf0, 0x01, 0x20


	//----- nvinfo : EIATTR_AT_ENTRY_FRAGMENTS
	.align		4
.L_33:
        /*0018*/ 	.byte	0x04, 0x4f
        /*001a*/ 	.short	(.L_35 - .L_34)


	//   ....[0]....
.L_34:
        /*001c*/ 	.word	0x00000006


	//----- nvinfo : EIATTR_RESERVED_SMEM_USED
	.align		4
.L_35:
        /*0020*/ 	.byte	0x01, 0x41
	.zero		2


	//----- nvinfo : EIATTR_SPARSE_MMA_MASK
	.align		4
        /*0024*/ 	.byte	0x03, 0x50
        /*0026*/ 	.short	0x0000


	//----- nvinfo : EIATTR_TCGEN05_1CTA_USED
	.align		4
        /*0028*/ 	.byte	0x01, 0x51
	.zero		2


	//----- nvinfo : EIATTR_MAXREG_COUNT
	.align		4
        /*002c*/ 	.byte	0x03, 0x1b
        /*002e*/ 	.short	0x00ff


	//----- nvinfo : EIATTR_NUM_BARRIERS
	.align		4
        /*0030*/ 	.byte	0x02, 0x4c
        /*0032*/ 	.byte	0x07
	.zero		1


	//----- nvinfo : EIATTR_EXTERNS
	.align		4
        /*0034*/ 	.byte	0x04, 0x0f
        /*0036*/ 	.short	(.L_37 - .L_36)


	//   ....[0]....
	.align		4
.L_36:
        /*0038*/ 	.word	index@(__assertfail)


	//----- nvinfo : EIATTR_MERCURY_ISA_VERSION
	.align		4
.L_37:
        /*003c*/ 	.byte	0x03, 0x5f
        /*003e*/ 	.short	0x0101


	//----- nvinfo : EIATTR_INT_WARP_WIDE_INSTR_OFFSETS
	.align		4
        /*0040*/ 	.byte	0x04, 0x31
        /*0042*/ 	.short	(.L_39 - .L_38)


	//   ....[0]....
.L_38:
        /*0044*/ 	.word	0x00004a10


	//   ....[1]....
        /*0048*/ 	.word	0x00004a30


	//   ....[2]....
        /*004c*/ 	.word	0x00004a60


	//   ....[3]....
        /*0050*/ 	.word	0x000056d0


	//   ....[4]....
        /*0054*/ 	.word	0x00005810


	//   ....[5]....
        /*0058*/ 	.word	0x00005910


	//   ....[6]....
        /*005c*/ 	.word	0x00005a10


	//----- nvinfo : EIATTR_COOP_GROUP_MASK_REGIDS
	.align		4
.L_39:
        /*0060*/ 	.byte	0x04, 0x29
        /*0062*/ 	.short	(.L_41 - .L_40)


	//   ....[0]....
.L_40:
        /*0064*/ 	.word	0xffffffff


	//   ....[1]....
        /*0068*/ 	.word	0xffffffff


	//   ....[2]....
        /*006c*/ 	.word	0xffffffff


	//   ....[3]....
        /*0070*/ 	.word	0xffffffff


	//   ....[4]....
        /*0074*/ 	.word	0xffffffff


	//   ....[5]....
        /*0078*/ 	.word	0xffffffff


	//   ....[6]....
        /*007c*/ 	.word	0xffffffff


	//   ....[7]....
        /*0080*/ 	.word	0xffffffff


	//   ....[8]....
        /*0084*/ 	.word	0xffffffff


	//   ....[9]....
        /*0088*/ 	.word	0xffffffff


	//   ....[10]....
        /*008c*/ 	.word	0xffffffff


	//   ....[11]....
        /*0090*/ 	.word	0xffffffff


	//   ....[12]....
        /*0094*/ 	.word	0xffffffff


	//----- nvinfo : EIATTR_COOP_GROUP_INSTR_OFFSETS
	.align		4
.L_41:
        /*0098*/ 	.byte	0x04, 0x28
        /*009a*/ 	.short	(.L_43 - .L_42)


	//   ....[0]....
.L_42:
        /*009c*/ 	.word	0x00000090


	//   ....[1]....
        /*00a0*/ 	.word	0x00000500


	//   ....[2]....
        /*00a4*/ 	.word	0x00000980


	//   ....[3]....
        /*00a8*/ 	.word	0x00000b00


	//   ....[4]....
        /*00ac*/ 	.word	0x00000c00


	//   ....[5]....
        /*00b0*/ 	.word	0x00000d50


	//   ....[6]....
        /*00b4*/ 	.word	0x00000f50


	//   ....[7]....
        /*00b8*/ 	.word	0x000025c0


	//   ....[8]....
        /*00bc*/ 	.word	0x00003e30


	//   ....[9]....
        /*00c0*/ 	.word	0x00004040


	//   ....[10]....
        /*00c4*/ 	.word	0x00004070


	//   ....[11]....
        /*00c8*/ 	.word	0x000048f0


	//   ....[12]....
        /*00cc*/ 	.word	0x00004b30


	//----- nvinfo : EIATTR_VRC_CTA_INIT_COUNT
	.align		4
.L_43:
        /*00d0*/ 	.byte	0x02, 0x4a
        /*00d2*/ 	.byte	0x80
	.zero		1


	//----- nvinfo : EIATTR_SYSCALL_OFFSETS
	.align		4
        /*00d4*/ 	.byte	0x04, 0x46
        /*00d6*/ 	.short	(.L_45 - .L_44)


	//   ....[0]....
.L_44:
        /*00d8*/ 	.word	0x00006760


	//   ....[1]....
        /*00dc*/ 	.word	0x00006850


	//   ....[2]....
        /*00e0*/ 	.word	0x00007190


	//   ....[3]....
        /*00e4*/ 	.word	0x00007b00


	//----- nvinfo : EIATTR_MBARRIER_INSTR_OFFSETS
	.align		4
.L_45:
        /*00e8*/ 	.byte	0x04, 0x39
        /*00ea*/ 	.short	(.L_47 - .L_46)


	//   ....[0]....
.L_46:
        /*00ec*/ 	.word	0x00000620
        /*00f0*/ 	.word	0x000000ff
        /*00f4*/ 	.word	0x00000000
        /*00f8*/ 	.short	0x0100
        /*00fa*/ 	.byte	0x04
	.zero		1


	//   ....[1]....
        /*00fc*/ 	.word	0x00000630
        /*0100*/ 	.word	0x000000ff
        /*0104*/ 	.word	0x000000d0
        /*0108*/ 	.short	0x0100
        /*010a*/ 	.byte	0x04
	.zero		1


	//   ....[2]....
        /*010c*/ 	.word	0x00000640
        /*0110*/ 	.word	0x000000ff
        /*0114*/ 	.word	0x00000008
        /*0118*/ 	.short	0x0100
        /*011a*/ 	.byte	0x04
	.zero		1


	//   ....[3]....
        /*011c*/ 	.word	0x00000650
        /*0120*/ 	.word	0x000000ff
        /*0124*/ 	.word	0x000000d8
        /*0128*/ 	.short	0x0100
        /*012a*/ 	.byte	0x04
	.zero		1


	//   ....[4]....
        /*012c*/ 	.word	0x00000660
        /*0130*/ 	.word	0x000000ff
        /*0134*/ 	.word	0x00000010
        /*0138*/ 	.short	0x0100
        /*013a*/ 	.byte	0x04
	.zero		1


	//   ....[5]....
        /*013c*/ 	.word	0x00000670
        /*0140*/ 	.word	0x000000ff
        /*0144*/ 	.word	0x000000e0
        /*0148*/ 	.short	0x0100
        /*014a*/ 	.byte	0x04
	.zero		1


	//   ....[6]....
        /*014c*/ 	.word	0x00000680
        /*0150*/ 	.word	0x000000ff
        /*0154*/ 	.word	0x00000018
        /*0158*/ 	.short	0x0100
        /*015a*/ 	.byte	0x04
	.zero		1


	//   ....[7]....
        /*015c*/ 	.word	0x00000690
        /*0160*/ 	.word	0x000000ff
        /*0164*/ 	.word	0x000000e8
        /*0168*/ 	.short	0x0100
        /*016a*/ 	.byte	0x04
	.zero		1


	//   ....[8]....
        /*016c*/ 	.word	0x000006a0
        /*0170*/ 	.word	0x000000ff
        /*0174*/ 	.word	0x00000020
        /*0178*/ 	.short	0x0100
        /*017a*/ 	.byte	0x04
	.zero		1


	//   ....[9]....
        /*017c*/ 	.word	0x000006b0
        /*0180*/ 	.word	0x000000ff
        /*0184*/ 	.word	0x000000f0
        /*0188*/ 	.short	0x0100
        /*018a*/ 	.byte	0x04
	.zero		1


	//   ....[10]....
        /*018c*/ 	.word	0x000006c0
        /*0190*/ 	.word	0x000000ff
        /*0194*/ 	.word	0x00000028
        /*0198*/ 	.short	0x0100
        /*019a*/ 	.byte	0x04
	.zero		1


	//   ....[11]....
        /*019c*/ 	.word	0x000006d0
        /*01a0*/ 	.word	0x000000ff
        /*01a4*/ 	.word	0x000000f8
        /*01a8*/ 	.short	0x0100
        /*01aa*/ 	.byte	0x04
	.zero		1


	//   ....[12]....
        /*01ac*/ 	.word	0x000006e0
        /*01b0*/ 	.word	0x000000ff
        /*01b4*/ 	.word	0x00000030
        /*01b8*/ 	.short	0x0100
        /*01ba*/ 	.byte	0x04
	.zero		1


	//   ....[13]....
        /*01bc*/ 	.word	0x000006f0
        /*01c0*/ 	.word	0x000000ff
        /*01c4*/ 	.word	0x00000100
        /*01c8*/ 	.short	0x0100
        /*01ca*/ 	.byte	0x04
	.zero		1


	//   ....[14]....
        /*01cc*/ 	.word	0x00000700
        /*01d0*/ 	.word	0x000000ff
        /*01d4*/ 	.word	0x00000038
        /*01d8*/ 	.short	0x0100
        /*01da*/ 	.byte	0x04
	.zero		1


	//   ....[15]....
        /*01dc*/ 	.word	0x00000710
        /*01e0*/ 	.word	0x000000ff
        /*01e4*/ 	.word	0x00000108
        /*01e8*/ 	.short	0x0100
        /*01ea*/ 	.byte	0x04
	.zero		1


	//   ....[16]....
        /*01ec*/ 	.word	0x00000720
        /*01f0*/ 	.word	0x000000ff
        /*01f4*/ 	.word	0x00000040
        /*01f8*/ 	.short	0x0100
        /*01fa*/ 	.byte	0x04
	.zero		1


	//   ....[17]....
        /*01fc*/ 	.word	0x00000730
        /*0200*/ 	.word	0x000000ff
        /*0204*/ 	.word	0x00000110
        /*0208*/ 	.short	0x0100
        /*020a*/ 	.byte	0x04
	.zero		1


	//   ....[18]....
        /*020c*/ 	.word	0x00000740
        /*0210*/ 	.word	0x000000ff
        /*0214*/ 	.word	0x00000048
        /*0218*/ 	.short	0x0100
        /*021a*/ 	.byte	0x04
	.zero		1


	//   ....[19]....
        /*021c*/ 	.word	0x00000750
        /*0220*/ 	.word	0x000000ff
        /*0224*/ 	.word	0x00000118
        /*0228*/ 	.short	0x0100
        /*022a*/ 	.byte	0x04
	.zero		1


	//   ....[20]....
        /*022c*/ 	.word	0x00000760
        /*0230*/ 	.word	0x000000ff
        /*0234*/ 	.word	0x00000050
        /*0238*/ 	.short	0x0100
        /*023a*/ 	.byte	0x04
	.zero		1


	//   ....[21]....
        /*023c*/ 	.word	0x00000770
        /*0240*/ 	.word	0x000000ff
        /*0244*/ 	.word	0x00000120
        /*0248*/ 	.short	0x0100
        /*024a*/ 	.byte	0x04
	.zero		1


	//   ....[22]....
        /*024c*/ 	.word	0x00000780
        /*0250*/ 	.word	0x000000ff
        /*0254*/ 	.word	0x00000058
        /*0258*/ 	.short	0x0100
        /*025a*/ 	.byte	0x04
	.zero		1


	//   ....[23]....
        /*025c*/ 	.word	0x00000790
        /*0260*/ 	.word	0x000000ff
        /*0264*/ 	.word	0x00000128
        /*0268*/ 	.short	0x0100
        /*026a*/ 	.byte	0x04
	.zero		1


	//   ....[24]....
        /*026c*/ 	.word	0x000007a0
        /*0270*/ 	.word	0x000000ff
        /*0274*/ 	.word	0x00000060
        /*0278*/ 	.short	0x0100
        /*027a*/ 	.byte	0x04
	.zero		1


	//   ....[25]....
        /*027c*/ 	.word	0x000007b0
        /*0280*/ 	.word	0x000000ff
        /*0284*/ 	.word	0x00000130
        /*0288*/ 	.short	0x0100
        /*028a*/ 	.byte	0x04
	.zero		1


	//   ....[26]....
        /*028c*/ 	.word	0x000007c0
        /*0290*/ 	.word	0x000000ff
        /*0294*/ 	.word	0x00000068
        /*0298*/ 	.short	0x0100
        /*029a*/ 	.byte	0x04
	.zero		1


	//   ....[27]....
        /*029c*/ 	.word	0x000007d0
        /*02a0*/ 	.word	0x000000ff
        /*02a4*/ 	.word	0x00000138
        /*02a8*/ 	.short	0x0100
        /*02aa*/ 	.byte	0x04
	.zero		1


	//   ....[28]....
        /*02ac*/ 	.word	0x000007e0
        /*02b0*/ 	.word	0x000000ff
        /*02b4*/ 	.word	0x00000070
        /*02b8*/ 	.short	0x0100
        /*02ba*/ 	.byte	0x04
	.zero		1


	//   ....[29]....
        /*02bc*/ 	.word	0x000007f0
        /*02c0*/ 	.word	0x000000ff
        /*02c4*/ 	.word	0x00000140
        /*02c8*/ 	.short	0x0100
        /*02ca*/ 	.byte	0x04
	.zero		1


	//   ....[30]....
        /*02cc*/ 	.word	0x00000800
        /*02d0*/ 	.word	0x000000ff
        /*02d4*/ 	.word	0x00000078
        /*02d8*/ 	.short	0x0100
        /*02da*/ 	.byte	0x04
	.zero		1


	//   ....[31]....
        /*02dc*/ 	.word	0x00000810
        /*02e0*/ 	.word	0x000000ff
        /*02e4*/ 	.word	0x00000148
        /*02e8*/ 	.short	0x0100
        /*02ea*/ 	.byte	0x04
	.zero		1


	//   ....[32]....
        /*02ec*/ 	.word	0x00000820
        /*02f0*/ 	.word	0x000000ff
        /*02f4*/ 	.word	0x00000080
        /*02f8*/ 	.short	0x0100
        /*02fa*/ 	.byte	0x04
	.zero		1


	//   ....[33]....
        /*02fc*/ 	.word	0x00000830
        /*0300*/ 	.word	0x000000ff
        /*0304*/ 	.word	0x00000150
        /*0308*/ 	.short	0x0100
        /*030a*/ 	.byte	0x04
	.zero		1


	//   ....[34]....
        /*030c*/ 	.word	0x00000840
        /*0310*/ 	.word	0x000000ff
        /*0314*/ 	.word	0x00000088
        /*0318*/ 	.short	0x0100
        /*031a*/ 	.byte	0x04
	.zero		1


	//   ....[35]....
        /*031c*/ 	.word	0x00000850
        /*0320*/ 	.word	0x000000ff
        /*0324*/ 	.word	0x00000158
        /*0328*/ 	.short	0x0100
        /*032a*/ 	.byte	0x04
	.zero		1


	//   ....[36]....
        /*032c*/ 	.word	0x00000860
        /*0330*/ 	.word	0x000000ff
        /*0334*/ 	.word	0x00000090
        /*0338*/ 	.short	0x0100
        /*033a*/ 	.byte	0x04
	.zero		1


	//   ....[37]....
        /*033c*/ 	.word	0x00000870
        /*0340*/ 	.word	0x000000ff
        /*0344*/ 	.word	0x00000160
        /*0348*/ 	.short	0x0100
        /*034a*/ 	.byte	0x04
	.zero		1


	//   ....[38]....
        /*034c*/ 	.word	0x00000880
        /*0350*/ 	.word	0x000000ff
        /*0354*/ 	.word	0x00000098
        /*0358*/ 	.short	0x0100
        /*035a*/ 	.byte	0x04
	.zero		1


	//   ....[39]....
        /*035c*/ 	.word	0x00000890
        /*0360*/ 	.word	0x000000ff
        /*0364*/ 	.word	0x00000168
        /*0368*/ 	.short	0x0100
        /*036a*/ 	.byte	0x04
	.zero		1


	//   ....[40]....
        /*036c*/ 	.word	0x000008a0
        /*0370*/ 	.word	0x000000ff
        /*0374*/ 	.word	0x000000a0
        /*0378*/ 	.short	0x0100
        /*037a*/ 	.byte	0x04
	.zero		1


	//   ....[41]....
        /*037c*/ 	.word	0x000008b0
        /*0380*/ 	.word	0x000000ff
        /*0384*/ 	.word	0x00000170
        /*0388*/ 	.short	0x0100
        /*038a*/ 	.byte	0x04
	.zero		1


	//   ....[42]....
        /*038c*/ 	.word	0x000008c0
        /*0390*/ 	.word	0x000000ff
        /*0394*/ 	.word	0x000000a8
        /*0398*/ 	.short	0x0100
        /*039a*/ 	.byte	0x04
	.zero		1


	//   ....[43]....
        /*039c*/ 	.word	0x000008d0
        /*03a0*/ 	.word	0x000000ff
        /*03a4*/ 	.word	0x00000178
        /*03a8*/ 	.short	0x0100
        /*03aa*/ 	.byte	0x04
	.zero		1


	//   ....[44]....
        /*03ac*/ 	.word	0x000008e0
        /*03b0*/ 	.word	0x000000ff
        /*03b4*/ 	.word	0x000000b0
        /*03b8*/ 	.short	0x0100
        /*03ba*/ 	.byte	0x04
	.zero		1


	//   ....[45]....
        /*03bc*/ 	.word	0x000008f0
        /*03c0*/ 	.word	0x000000ff
        /*03c4*/ 	.word	0x00000180
        /*03c8*/ 	.short	0x0100
        /*03ca*/ 	.byte	0x04
	.zero		1


	//   ....[46]....
        /*03cc*/ 	.word	0x00000900
        /*03d0*/ 	.word	0x000000ff
        /*03d4*/ 	.word	0x000000b8
        /*03d8*/ 	.short	0x0100
        /*03da*/ 	.byte	0x04
	.zero		1


	//   ....[47]....
        /*03dc*/ 	.word	0x00000910
        /*03e0*/ 	.word	0x000000ff
        /*03e4*/ 	.word	0x00000188
        /*03e8*/ 	.short	0x0100
        /*03ea*/ 	.byte	0x04
	.zero		1


	//   ....[48]....
        /*03ec*/ 	.word	0x00000920
        /*03f0*/ 	.word	0x000000ff
        /*03f4*/ 	.word	0x000000c0
        /*03f8*/ 	.short	0x0100
        /*03fa*/ 	.byte	0x04
	.zero		1


	//   ....[49]....
        /*03fc*/ 	.word	0x00000930
        /*0400*/ 	.word	0x000000ff
        /*0404*/ 	.word	0x00000190
        /*0408*/ 	.short	0x0100
        /*040a*/ 	.byte	0x04
	.zero		1


	//   ....[50]....
        /*040c*/ 	.word	0x00000940
        /*0410*/ 	.word	0x000000ff
        /*0414*/ 	.word	0x000000c8
        /*0418*/ 	.short	0x0100
        /*041a*/ 	.byte	0x04
	.zero		1


	//   ....[51]....
        /*041c*/ 	.word	0x00000950
        /*0420*/ 	.word	0x000000ff
        /*0424*/ 	.word	0x00000198
        /*0428*/ 	.short	0x0100
        /*042a*/ 	.byte	0x04
	.zero		1


	//   ....[52]....
        /*042c*/ 	.word	0x00000a90
        /*0430*/ 	.word	0x000000ff
        /*0434*/ 	.word	0x000001a0
        /*0438*/ 	.short	0x0100
        /*043a*/ 	.byte	0x04
	.zero		1


	//   ....[53]....
        /*043c*/ 	.word	0x00000aa0
        /*0440*/ 	.word	0x000000ff
        /*0444*/ 	.word	0x000001b8
        /*0448*/ 	.short	0x0100
        /*044a*/ 	.byte	0x04
	.zero		1


	//   ....[54]....
        /*044c*/ 	.word	0x00000ab0
        /*0450*/ 	.word	0x000000ff
        /*0454*/ 	.word	0x000001a8
        /*0458*/ 	.short	0x0100
        /*045a*/ 	.byte	0x04
	.zero		1


	//   ....[55]....
        /*045c*/ 	.word	0x00000ac0
        /*0460*/ 	.word	0x000000ff
        /*0464*/ 	.word	0x000001c0
        /*0468*/ 	.short	0x0100
        /*046a*/ 	.byte	0x04
	.zero		1


	//   ....[56]....
        /*046c*/ 	.word	0x00000ad0
        /*0470*/ 	.word	0x000000ff
        /*0474*/ 	.word	0x000001b0
        /*0478*/ 	.short	0x0100
        /*047a*/ 	.byte	0x04
	.zero		1


	//   ....[57]....
        /*047c*/ 	.word	0x00000ae0
        /*0480*/ 	.word	0x000000ff
        /*0484*/ 	.word	0x000001c8
        /*0488*/ 	.short	0x0100
        /*048a*/ 	.byte	0x04
	.zero		1


	//   ....[58]....
        /*048c*/ 	.word	0x00000bd0
        /*0490*/ 	.word	0x000000ff
        /*0494*/ 	.word	0x000001d0
        /*0498*/ 	.short	0x0100
        /*049a*/ 	.byte	0x06
	.zero		1


	//   ....[59]....
        /*049c*/ 	.word	0x00000be0
        /*04a0*/ 	.word	0x000000ff
        /*04a4*/ 	.word	0x000001d8
        /*04a8*/ 	.short	0x0100
        /*04aa*/ 	.byte	0x06
	.zero		1


	//   ....[60]....
        /*04ac*/ 	.word	0x00000d20
        /*04b0*/ 	.word	0x000000ff
        /*04b4*/ 	.word	0x000001e0
        /*04b8*/ 	.short	0x0100
        /*04ba*/ 	.byte	0x06
	.zero		1


	//   ....[61]....
        /*04bc*/ 	.word	0x00000d30
        /*04c0*/ 	.word	0x000000ff
        /*04c4*/ 	.word	0x000001e8
        /*04c8*/ 	.short	0x0100
        /*04ca*/ 	.byte	0x06
	.zero		1


	//   ....[62]....
        /*04cc*/ 	.word	0x00000e60
        /*04d0*/ 	.word	0x000000ff
        /*04d4*/ 	.word	0x000001f0
        /*04d8*/ 	.short	0x0100
        /*04da*/ 	.byte	0x04
	.zero		1


	//   ....[63]....
        /*04dc*/ 	.word	0x00000e70
        /*04e0*/ 	.word	0x000000ff
        /*04e4*/ 	.word	0x00000200
        /*04e8*/ 	.short	0x0100
        /*04ea*/ 	.byte	0x04
	.zero		1


	//   ....[64]....
        /*04ec*/ 	.word	0x00000e80
        /*04f0*/ 	.word	0x000000ff
        /*04f4*/ 	.word	0x000001f8
        /*04f8*/ 	.short	0x0100
        /*04fa*/ 	.byte	0x04
	.zero		1


	//   ....[65]....
        /*04fc*/ 	.word	0x00000e90
        /*0500*/ 	.word	0x000000ff
        /*0504*/ 	.word	0x00000208
        /*0508*/ 	.short	0x0100
        /*050a*/ 	.byte	0x04
	.zero		1


	//   ....[66]....
        /*050c*/ 	.word	0x00001a60
        /*0510*/ 	.word	0x000000ff
        /*0514*/ 	.word	0x000000d0
        /*0518*/ 	.short	0x010a
        /*051a*/ 	.byte	0x04
	.zero		1


	//   ....[67]....
        /*051c*/ 	.word	0x00001c90
        /*0520*/ 	.word	0x000000ff
        /*0524*/ 	.word	0x000000d0
        /*0528*/ 	.short	0x010a
        /*052a*/ 	.byte	0x09
	.zero		1


	//   ....[68]....
        /*052c*/ 	.word	0x00001e20
        /*0530*/ 	.word	0x000000ff
        /*0534*/ 	.word	0x000000d0
        /*0538*/ 	.short	0x010a
        /*053a*/ 	.byte	0x07
	.zero		1


	//   ....[69]....
        /*053c*/ 	.word	0x00002010
        /*0540*/ 	.word	0x000000ff
        /*0544*/ 	.word	0x000001d8
        /*0548*/ 	.short	0x0101
        /*054a*/ 	.byte	0x18
	.zero		1


	//   ....[70]....
        /*054c*/ 	.word	0x00002030
        /*0550*/ 	.word	0x000000ff
        /*0554*/ 	.word	0x000000d0
        /*0558*/ 	.short	0x010a
        /*055a*/ 	.byte	0x04
	.zero		1


	//   ....[71]....
        /*055c*/ 	.word	0x00002240
        /*0560*/ 	.word	0x000000ff
        /*0564*/ 	.word	0x000000d0
        /*0568*/ 	.short	0x010a
        /*056a*/ 	.byte	0x09
	.zero		1


	//   ....[72]....
        /*056c*/ 	.word	0x000023d0
        /*0570*/ 	.word	0x000000ff
        /*0574*/ 	.word	0x000000d0
        /*0578*/ 	.short	0x010a
        /*057a*/ 	.byte	0x07
	.zero		1


	//   ....[73]....
        /*057c*/ 	.word	0x000025d0
        /*0580*/ 	.word	0x000000ff
        /*0584*/ 	.word	0x000001e0
        /*0588*/ 	.short	0x010a
        /*058a*/ 	.byte	0x18
	.zero		1


	//   ....[74]....
        /*058c*/ 	.word	0x00002690
        /*0590*/ 	.word	0x000000ff
        /*0594*/ 	.word	0x00000000
        /*0598*/ 	.short	0x0101
        /*059a*/ 	.byte	0x04
	.zero		1


	//   ....[75]....
        /*059c*/ 	.word	0x00002c80
        /*05a0*/ 	.word	0x000000ff
        /*05a4*/ 	.word	0x00000000
        /*05a8*/ 	.short	0x010a
        /*05aa*/ 	.byte	0x04
	.zero		1


	//   ....[76]....
        /*05ac*/ 	.word	0x00002d10
        /*05b0*/ 	.word	0x000000ff
        /*05b4*/ 	.word	0x00000000
        /*05b8*/ 	.short	0x010a
        /*05ba*/ 	.byte	0x05
	.zero		1


	//   ....[77]....
        /*05bc*/ 	.word	0x00002da0
        /*05c0*/ 	.word	0x000000ff
        /*05c4*/ 	.word	0x00000000
        /*05c8*/ 	.short	0x010a
        /*05ca*/ 	.byte	0x05
	.zero		1


	//   ....[78]....
        /*05cc*/ 	.word	0x00002e30
        /*05d0*/ 	.word	0x000000ff
        /*05d4*/ 	.word	0x00000000
        /*05d8*/ 	.short	0x010a
        /*05da*/ 	.byte	0x05
	.zero		1


	//   ....[79]....
        /*05dc*/ 	.word	0x00002ec0
        /*05e0*/ 	.word	0x000000ff
        /*05e4*/ 	.word	0x00000000
        /*05e8*/ 	.short	0x010a
        /*05ea*/ 	.byte	0x05
	.zero		1


	//   ....[80]....
        /*05ec*/ 	.word	0x00002f50
        /*05f0*/ 	.word	0x000000ff
        /*05f4*/ 	.word	0x00000000
        /*05f8*/ 	.short	0x010a
        /*05fa*/ 	.byte	0x05
	.zero		1


	//   ....[81]....
        /*05fc*/ 	.word	0x00002fe0
        /*0600*/ 	.word	0x000000ff
        /*0604*/ 	.word	0x00000000
        /*0608*/ 	.short	0x010a
        /*060a*/ 	.byte	0x05
	.zero		1


	//   ....[82]....
        /*060c*/ 	.word	0x00003070
        /*0610*/ 	.word	0x000000ff
        /*0614*/ 	.word	0x00000000
        /*0618*/ 	.short	0x010a
        /*061a*/ 	.byte	0x05
	.zero		1


	//   ....[83]....
        /*061c*/ 	.word	0x00003100
        /*0620*/ 	.word	0x000000ff
        /*0624*/ 	.word	0x00000000
        /*0628*/ 	.short	0x010a
        /*062a*/ 	.byte	0x05
	.zero		1


	//   ....[84]....
        /*062c*/ 	.word	0x00003190
        /*0630*/ 	.word	0x000000ff
        /*0634*/ 	.word	0x00000000
        /*0638*/ 	.short	0x010a
        /*063a*/ 	.byte	0x05
	.zero		1


	//   ....[85]....
        /*063c*/ 	.word	0x00003220
        /*0640*/ 	.word	0x000000ff
        /*0644*/ 	.word	0x00000000
        /*0648*/ 	.short	0x010a
        /*064a*/ 	.byte	0x05
	.zero		1


	//   ....[86]....
        /*064c*/ 	.word	0x000032b0
        /*0650*/ 	.word	0x000000ff
        /*0654*/ 	.word	0x00000000
        /*0658*/ 	.short	0x010a
        /*065a*/ 	.byte	0x05
	.zero		1


	//   ....[87]....
        /*065c*/ 	.word	0x00003340
        /*0660*/ 	.word	0x000000ff
        /*0664*/ 	.word	0x00000000
        /*0668*/ 	.short	0x010a
        /*066a*/ 	.byte	0x05
	.zero		1


	//   ....[88]....
        /*066c*/ 	.word	0x000033d0
        /*0670*/ 	.word	0x000000ff
        /*0674*/ 	.word	0x00000000
        /*0678*/ 	.short	0x010a
        /*067a*/ 	.byte	0x05
	.zero		1


	//   ....[89]....
        /*067c*/ 	.word	0x00003460
        /*0680*/ 	.word	0x000000ff
        /*0684*/ 	.word	0x00000000
        /*0688*/ 	.short	0x010a
        /*068a*/ 	.byte	0x05
	.zero		1


	//   ....[90]....
        /*068c*/ 	.word	0x000034f0
        /*0690*/ 	.word	0x000000ff
        /*0694*/ 	.word	0x00000000
        /*0698*/ 	.short	0x010a
        /*069a*/ 	.byte	0x05
	.zero		1


	//   ....[91]....
        /*069c*/ 	.word	0x00003580
        /*06a0*/ 	.word	0x000000ff
        /*06a4*/ 	.word	0x00000000
        /*06a8*/ 	.short	0x010a
        /*06aa*/ 	.byte	0x05
	.zero		1


	//   ....[92]....
        /*06ac*/ 	.word	0x00003610
        /*06b0*/ 	.word	0x000000ff
        /*06b4*/ 	.word	0x00000000
        /*06b8*/ 	.short	0x010a
        /*06ba*/ 	.byte	0x05
	.zero		1


	//   ....[93]....
        /*06bc*/ 	.word	0x000036a0
        /*06c0*/ 	.word	0x000000ff
        /*06c4*/ 	.word	0x00000000
        /*06c8*/ 	.short	0x010a
        /*06ca*/ 	.byte	0x05
	.zero		1


	//   ....[94]....
        /*06cc*/ 	.word	0x00003730
        /*06d0*/ 	.word	0x000000ff
        /*06d4*/ 	.word	0x00000000
        /*06d8*/ 	.short	0x010a
        /*06da*/ 	.byte	0x05
	.zero		1


	//   ....[95]....
        /*06dc*/ 	.word	0x000037c0
        /*06e0*/ 	.word	0x000000ff
        /*06e4*/ 	.word	0x00000000
        /*06e8*/ 	.short	0x010a
        /*06ea*/ 	.byte	0x05
	.zero		1


	//   ....[96]....
        /*06ec*/ 	.word	0x00003850
        /*06f0*/ 	.word	0x000000ff
        /*06f4*/ 	.word	0x00000000
        /*06f8*/ 	.short	0x010a
        /*06fa*/ 	.byte	0x05
	.zero		1


	//   ....[97]....
        /*06fc*/ 	.word	0x000038e0
        /*0700*/ 	.word	0x000000ff
        /*0704*/ 	.word	0x00000000
        /*0708*/ 	.short	0x010a
        /*070a*/ 	.byte	0x05
	.zero		1


	//   ....[98]....
        /*070c*/ 	.word	0x00003970
        /*0710*/ 	.word	0x000000ff
        /*0714*/ 	.word	0x00000000
        /*0718*/ 	.short	0x010a
        /*071a*/ 	.byte	0x05
	.zero		1


	//   ....[99]....
        /*071c*/ 	.word	0x00003a00
        /*0720*/ 	.word	0x000000ff
        /*0724*/ 	.word	0x00000000
        /*0728*/ 	.short	0x010a
        /*072a*/ 	.byte	0x05
	.zero		1


	//   ....[100]....
        /*072c*/ 	.word	0x00003aa0
        /*0730*/ 	.word	0x00000000
        /*0734*/ 	.word	0x00000000
        /*0738*/ 	.short	0x010a
        /*073a*/ 	.byte	0xff
	.zero		1


	//   ....[101]....
        /*073c*/ 	.word	0x00003bf0
        /*0740*/ 	.word	0x000000ff
        /*0744*/ 	.word	0x000001e8
        /*0748*/ 	.short	0x010a
        /*074a*/ 	.byte	0x04
	.zero		1


	//   ....[102]....
        /*074c*/ 	.word	0x00003c90
        /*0750*/ 	.word	0x000000ff
        /*0754*/ 	.word	0x000001e0
        /*0758*/ 	.short	0x010a
        /*075a*/ 	.byte	0x04
	.zero		1


	//   ....[103]....
        /*075c*/ 	.word	0x00003d30
        /*0760*/ 	.word	0x000000ff
        /*0764*/ 	.word	0x00000000
        /*0768*/ 	.short	0x0101
        /*076a*/ 	.byte	0x05
	.zero		1


	//   ....[104]....
        /*076c*/ 	.word	0x00003d70
        /*0770*/ 	.word	0x000000ff
        /*0774*/ 	.word	0x000001e8
        /*0778*/ 	.short	0x0106
        /*077a*/ 	.byte	0x04
	.zero		1


	//   ....[105]....
        /*077c*/ 	.word	0x00003db0
        /*0780*/ 	.word	0x00000000
        /*0784*/ 	.word	0x000001e8
        /*0788*/ 	.short	0x010a
        /*078a*/ 	.byte	0xff
	.zero		1


	//   ....[106]....
        /*078c*/ 	.word	0x000042f0
        /*0790*/ 	.word	0x000000ff
        /*0794*/ 	.word	0x000001e0
        /*0798*/ 	.short	0x010a
        /*079a*/ 	.byte	0x12
	.zero		1


	//   ....[107]....
        /*079c*/ 	.word	0x000043a0
        /*07a0*/ 	.word	0x000000ff
        /*07a4*/ 	.word	0x00000000
        /*07a8*/ 	.short	0x0101
        /*07aa*/ 	.byte	0x1d
	.zero		1


	//   ....[108]....
        /*07ac*/ 	.word	0x000043b0
        /*07b0*/ 	.word	0x000000ff
        /*07b4*/ 	.word	0x00000200
        /*07b8*/ 	.short	0x010a
        /*07ba*/ 	.byte	0x17
	.zero		1


	//   ....[109]....
        /*07bc*/ 	.word	0x00004470
        /*07c0*/ 	.word	0x000000ff
        /*07c4*/ 	.word	0x00000000
        /*07c8*/ 	.short	0x010a
        /*07ca*/ 	.byte	0x04
	.zero		1


	//   ....[110]....
        /*07cc*/ 	.word	0x000044b0
        /*07d0*/ 	.word	0x000000ff
        /*07d4*/ 	.word	0x00000000
        /*07d8*/ 	.short	0x010a
        /*07da*/ 	.byte	0x10
	.zero		1


	//   ....[111]....
        /*07dc*/ 	.word	0x000045f0
        /*07e0*/ 	.word	0x000000ff
        /*07e4*/ 	.word	0x00000000
        /*07e8*/ 	.short	0x010a
        /*07ea*/ 	.byte	0x04
	.zero		1


	//   ....[112]....
        /*07ec*/ 	.word	0x00004840
        /*07f0*/ 	.word	0x000000ff
        /*07f4*/ 	.word	0x00000000
        /*07f8*/ 	.short	0x010a
        /*07fa*/ 	.byte	0x04
	.zero		1


	//   ....[113]....
        /*07fc*/ 	.word	0x000048d0
        /*0800*/ 	.word	0x000000ff
        /*0804*/ 	.word	0x00000000
        /*0808*/ 	.short	0x010a
        /*080a*/ 	.byte	0x04
	.zero		1


	//   ....[114]....
        /*080c*/ 	.word	0x00004e00
        /*0810*/ 	.word	0x000000ff
        /*0814*/ 	.word	0x000001e0
        /*0818*/ 	.short	0x010a
        /*081a*/ 	.byte	0x18
	.zero		1


	//   ....[115]....
        /*081c*/ 	.word	0x00004ea0
        /*0820*/ 	.word	0x000000ff
        /*0824*/ 	.word	0x00000000
        /*0828*/ 	.short	0x0101
        /*082a*/ 	.byte	0x25
	.zero		1


	//   ....[116]....
        /*082c*/ 	.word	0x000053e0
        /*0830*/ 	.word	0x000000ff
        /*0834*/ 	.word	0x000001d8
        /*0838*/ 	.short	0x010a
        /*083a*/ 	.byte	0x18
	.zero		1


	//   ....[117]....
        /*083c*/ 	.word	0x000055d0
        /*0840*/ 	.word	0x000000ff
        /*0844*/ 	.word	0x000001b8
        /*0848*/ 	.short	0x010a
        /*084a*/ 	.byte	0x04
	.zero		1


	//   ....[118]....
        /*084c*/ 	.word	0x00005880
        /*0850*/ 	.word	0x000000ff
        /*0854*/ 	.word	0x000001a0
        /*0858*/ 	.short	0x010b
        /*085a*/ 	.byte	0x04
	.zero		1


	//   ....[119]....
        /*085c*/ 	.word	0x00005890
        /*0860*/ 	.word	0x000000ff
        /*0864*/ 	.word	0x00000000
        /*0868*/ 	.short	0x0101
        /*086a*/ 	.byte	0x07
	.zero		1


	//   ....[120]....
        /*086c*/ 	.word	0x000058a0
        /*0870*/ 	.word	0x000000ff
        /*0874*/ 	.word	0x000001b8
        /*0878*/ 	.short	0x010a
        /*087a*/ 	.byte	0x05
	.zero		1


	//   ....[121]....
        /*087c*/ 	.word	0x00005ab0
        /*0880*/ 	.word	0x000000ff
        /*0884*/ 	.word	0x000001a0
        /*0888*/ 	.short	0x010b
        /*088a*/ 	.byte	0x05
	.zero		1


	//   ....[122]....
        /*088c*/ 	.word	0x00005ac0
        /*0890*/ 	.word	0x000000ff
        /*0894*/ 	.word	0x00000000
        /*0898*/ 	.short	0x0101
        /*089a*/ 	.byte	0x04
	.zero		1


	//   ....[123]....
        /*089c*/ 	.word	0x00005b10
        /*08a0*/ 	.word	0x000000ff
        /*08a4*/ 	.word	0x00000000
        /*08a8*/ 	.short	0x010a
        /*08aa*/ 	.byte	0x04
	.zero		1


	//   ....[124]....
        /*08ac*/ 	.word	0x00005ba0
        /*08b0*/ 	.word	0x000000ff
        /*08b4*/ 	.word	0x00000000
        /*08b8*/ 	.short	0x010a
        /*08ba*/ 	.byte	0x05
	.zero		1


	//   ....[125]....
        /*08bc*/ 	.word	0x00005c40
        /*08c0*/ 	.word	0x00000000
        /*08c4*/ 	.word	0x00000000
        /*08c8*/ 	.short	0x010a
        /*08ca*/ 	.byte	0xff
	.zero		1


	//   ....[126]....
        /*08cc*/ 	.word	0x00005fe0
        /*08d0*/ 	.word	0x000000ff
        /*08d4*/ 	.word	0x000001e0
        /*08d8*/ 	.short	0x010a
        /*08da*/ 	.byte	0x30
	.zero		1


	//   ....[127]....
        /*08dc*/ 	.word	0x000060b0
        /*08e0*/ 	.word	0x000000ff
        /*08e4*/ 	.word	0x00000000
        /*08e8*/ 	.short	0x0101
        /*08ea*/ 	.byte	0x04
	.zero		1


	//   ....[128]....
        /*08ec*/ 	.word	0x00006d40
        /*08f0*/ 	.word	0x00000000
        /*08f4*/ 	.word	0x000001a0
        /*08f8*/ 	.short	0x010a
        /*08fa*/ 	.byte	0xff
	.zero		1


	//   ....[129]....
        /*08fc*/ 	.word	0x00006e50
        /*0900*/ 	.word	0x0000001b
        /*0904*/ 	.word	0x000001f0
        /*0908*/ 	.short	0x010a
        /*090a*/ 	.byte	0xff
	.zero		1


	//   ....[130]....
        /*090c*/ 	.word	0x00006ee0
        /*0910*/ 	.word	0x00000000
        /*0914*/ 	.word	0x000001a0
        /*0918*/ 	.short	0x010a
        /*091a*/ 	.byte	0xff
	.zero		1


	//   ....[131]....
        /*091c*/ 	.word	0x00007070
        /*0920*/ 	.word	0x0000001b
        /*0924*/ 	.word	0x000001f0
        /*0928*/ 	.short	0x010a
        /*092a*/ 	.byte	0xff
	.zero		1


	//   ....[132]....
        /*092c*/ 	.word	0x00007860
        /*0930*/ 	.word	0x00000000
        /*0934*/ 	.word	0x00000000
        /*0938*/ 	.short	0x0101
        /*093a*/ 	.byte	0xff
	.zero		1


	//   ....[133]....
        /*093c*/ 	.word	0x00007870
        /*0940*/ 	.word	0x00000003
        /*0944*/ 	.word	0x000001a0
        /*0948*/ 	.short	0x010a
        /*094a*/ 	.byte	0xff
	.zero		1


	//   ....[134]....
        /*094c*/ 	.word	0x00007930
        /*0950*/ 	.word	0x00000003
        /*0954*/ 	.word	0x000001a0
        /*0958*/ 	.short	0x010a
        /*095a*/ 	.byte	0xff
	.zero		1


	//   ....[135]....
        /*095c*/ 	.word	0x00007d60
        /*0960*/ 	.word	0x000000ff
        /*0964*/ 	.word	0x00000000
        /*0968*/ 	.short	0x0101
        /*096a*/ 	.byte	0x04
	.zero		1


	//   ....[136]....
        /*096c*/ 	.word	0x00008250
        /*0970*/ 	.word	0x00000000
        /*0974*/ 	.word	0x00000000
        /*0978*/ 	.short	0x0101
        /*097a*/ 	.byte	0xff
	.zero		1


	//   ....[137]....
        /*097c*/ 	.word	0x000084d0
        /*0980*/ 	.word	0x000000ff
        /*0984*/ 	.word	0x00000000
        /*0988*/ 	.short	0x0101
        /*098a*/ 	.byte	0x04
	.zero		1


	//   ....[138]....
        /*098c*/ 	.word	0x00008500
        /*0990*/ 	.word	0x00000000
        /*0994*/ 	.word	0x000000d0
        /*0998*/ 	.short	0x010a
        /*099a*/ 	.byte	0xff
	.zero		1


	//   ....[139]....
        /*099c*/ 	.word	0x00008560
        /*09a0*/ 	.word	0x00000000
        /*09a4*/ 	.word	0x000000d0
        /*09a8*/ 	.short	0x010a
        /*09aa*/ 	.byte	0xff
	.zero		1


	//   ....[140]....
        /*09ac*/ 	.word	0x000085c0
        /*09b0*/ 	.word	0x00000000
        /*09b4*/ 	.word	0x000001e0
        /*09b8*/ 	.short	0x010a
        /*09ba*/ 	.byte	0xff
	.zero		1


	//   ....[141]....
        /*09bc*/ 	.word	0x00008620
        /*09c0*/ 	.word	0x00000000
        /*09c4*/ 	.word	0x00000000
        /*09c8*/ 	.short	0x010a
        /*09ca*/ 	.byte	0xff
	.zero		1


	//   ....[142]....
        /*09cc*/ 	.word	0x00008680
        /*09d0*/ 	.word	0x00000000
        /*09d4*/ 	.word	0x00000000
        /*09d8*/ 	.short	0x010a
        /*09da*/ 	.byte	0xff
	.zero		1


	//   ....[143]....
        /*09dc*/ 	.word	0x000086e0
        /*09e0*/ 	.word	0x00000000
        /*09e4*/ 	.word	0x00000000
        /*09e8*/ 	.short	0x010a
        /*09ea*/ 	.byte	0xff
	.zero		1


	//   ....[144]....
        /*09ec*/ 	.word	0x00008740
        /*09f0*/ 	.word	0x00000000
        /*09f4*/ 	.word	0x00000000
        /*09f8*/ 	.short	0x010a
        /*09fa*/ 	.byte	0xff
	.zero		1


	//   ....[145]....
        /*09fc*/ 	.word	0x000087a0
        /*0a00*/ 	.word	0x00000000
        /*0a04*/ 	.word	0x00000000
        /*0a08*/ 	.short	0x010a
        /*0a0a*/ 	.byte	0xff
	.zero		1


	//   ....[146]....
        /*0a0c*/ 	.word	0x00008800
        /*0a10*/ 	.word	0x00000000
        /*0a14*/ 	.word	0x00000000
        /*0a18*/ 	.short	0x010a
        /*0a1a*/ 	.byte	0xff
	.zero		1


	//   ....[147]....
        /*0a1c*/ 	.word	0x00008860
        /*0a20*/ 	.word	0x00000000
        /*0a24*/ 	.word	0x00000000
        /*0a28*/ 	.short	0x010a
        /*0a2a*/ 	.byte	0xff
	.zero		1


	//   ....[148]....
        /*0a2c*/ 	.word	0x000088c0
        /*0a30*/ 	.word	0x00000000
        /*0a34*/ 	.word	0x00000000
        /*0a38*/ 	.short	0x010a
        /*0a3a*/ 	.byte	0xff
	.zero		1


	//   ....[149]....
        /*0a3c*/ 	.word	0x00008920
        /*0a40*/ 	.word	0x00000000
        /*0a44*/ 	.word	0x00000000
        /*0a48*/ 	.short	0x010a
        /*0a4a*/ 	.byte	0xff
	.zero		1


	//   ....[150]....
        /*0a4c*/ 	.word	0x00008980
        /*0a50*/ 	.word	0x00000000
        /*0a54*/ 	.word	0x00000000
        /*0a58*/ 	.short	0x010a
        /*0a5a*/ 	.byte	0xff
	.zero		1


	//   ....[151]....
        /*0a5c*/ 	.word	0x000089e0
        /*0a60*/ 	.word	0x00000000
        /*0a64*/ 	.word	0x00000000
        /*0a68*/ 	.short	0x010a
        /*0a6a*/ 	.byte	0xff
	.zero		1


	//   ....[152]....
        /*0a6c*/ 	.word	0x00008a40
        /*0a70*/ 	.word	0x00000000
        /*0a74*/ 	.word	0x00000000
        /*0a78*/ 	.short	0x010a
        /*0a7a*/ 	.byte	0xff
	.zero		1


	//   ....[153]....
        /*0a7c*/ 	.word	0x00008aa0
        /*0a80*/ 	.word	0x00000000
        /*0a84*/ 	.word	0x00000000
        /*0a88*/ 	.short	0x010a
        /*0a8a*/ 	.byte	0xff
	.zero		1


	//   ....[154]....
        /*0a8c*/ 	.word	0x00008b00
        /*0a90*/ 	.word	0x00000000
        /*0a94*/ 	.word	0x00000000
        /*0a98*/ 	.short	0x010a
        /*0a9a*/ 	.byte	0xff
	.zero		1


	//   ....[155]....
        /*0a9c*/ 	.word	0x00008b60
        /*0aa0*/ 	.word	0x00000000
        /*0aa4*/ 	.word	0x00000000
        /*0aa8*/ 	.short	0x010a
        /*0aaa*/ 	.byte	0xff
	.zero		1


	//   ....[156]....
        /*0aac*/ 	.word	0x00008bc0
        /*0ab0*/ 	.word	0x00000000
        /*0ab4*/ 	.word	0x00000000
        /*0ab8*/ 	.short	0x010a
        /*0aba*/ 	.byte	0xff
	.zero		1


	//   ....[157]....
        /*0abc*/ 	.word	0x00008c20
        /*0ac0*/ 	.word	0x00000000
        /*0ac4*/ 	.word	0x00000000
        /*0ac8*/ 	.short	0x010a
        /*0aca*/ 	.byte	0xff
	.zero		1


	//   ....[158]....
        /*0acc*/ 	.word	0x00008c80
        /*0ad0*/ 	.word	0x00000000
        /*0ad4*/ 	.word	0x00000000
        /*0ad8*/ 	.short	0x010a
        /*0ada*/ 	.byte	0xff
	.zero		1


	//   ....[159]....
        /*0adc*/ 	.word	0x00008ce0
        /*0ae0*/ 	.word	0x00000000
        /*0ae4*/ 	.word	0x00000000
        /*0ae8*/ 	.short	0x010a
        /*0aea*/ 	.byte	0xff
	.zero		1


	//   ....[160]....
        /*0aec*/ 	.word	0x00008d40
        /*0af0*/ 	.word	0x00000000
        /*0af4*/ 	.word	0x00000000
        /*0af8*/ 	.short	0x010a
        /*0afa*/ 	.byte	0xff
	.zero		1


	//   ....[161]....
        /*0afc*/ 	.word	0x00008da0
        /*0b00*/ 	.word	0x00000000
        /*0b04*/ 	.word	0x00000000
        /*0b08*/ 	.short	0x010a
        /*0b0a*/ 	.byte	0xff
	.zero		1


	//   ....[162]....
        /*0b0c*/ 	.word	0x00008e00
        /*0b10*/ 	.word	0x00000000
        /*0b14*/ 	.word	0x00000000
        /*0b18*/ 	.short	0x010a
        /*0b1a*/ 	.byte	0xff
	.zero		1


	//   ....[163]....
        /*0b1c*/ 	.word	0x00008e60
        /*0b20*/ 	.word	0x00000000
        /*0b24*/ 	.word	0x00000000
        /*0b28*/ 	.short	0x010a
        /*0b2a*/ 	.byte	0xff
	.zero		1


	//   ....[164]....
        /*0b2c*/ 	.word	0x00008ec0
        /*0b30*/ 	.word	0x00000000
        /*0b34*/ 	.word	0x00000000
        /*0b38*/ 	.short	0x010a
        /*0b3a*/ 	.byte	0xff
	.zero		1


	//   ....[165]....
        /*0b3c*/ 	.word	0x00008f20
        /*0b40*/ 	.word	0x00000000
        /*0b44*/ 	.word	0x00000000
        /*0b48*/ 	.short	0x010a
        /*0b4a*/ 	.byte	0xff
	.zero		1


	//   ....[166]....
        /*0b4c*/ 	.word	0x00008f80
        /*0b50*/ 	.word	0x00000004
        /*0b54*/ 	.word	0x000001e8
        /*0b58*/ 	.short	0x010a
        /*0b5a*/ 	.byte	0xff
	.zero		1


	//   ....[167]....
        /*0b5c*/ 	.word	0x00008fe0
        /*0b60*/ 	.word	0x00000004
        /*0b64*/ 	.word	0x000001e0
        /*0b68*/ 	.short	0x010a
        /*0b6a*/ 	.byte	0xff
	.zero		1


	//   ....[168]....
        /*0b6c*/ 	.word	0x00009040
        /*0b70*/ 	.word	0x00000000
        /*0b74*/ 	.word	0x000001e0
        /*0b78*/ 	.short	0x010a
        /*0b7a*/ 	.byte	0xff
	.zero		1


	//   ....[169]....
        /*0b7c*/ 	.word	0x000090a0
        /*0b80*/ 	.word	0x00000004
        /*0b84*/ 	.word	0x00000200
        /*0b88*/ 	.short	0x010a
        /*0b8a*/ 	.byte	0xff
	.zero		1


	//   ....[170]....
        /*0b8c*/ 	.word	0x00009100
        /*0b90*/ 	.word	0x00000000
        /*0b94*/ 	.word	0x00000000
        /*0b98*/ 	.short	0x010a
        /*0b9a*/ 	.byte	0xff
	.zero		1


	//   ....[171]....
        /*0b9c*/ 	.word	0x00009160
        /*0ba0*/ 	.word	0x00000000
        /*0ba4*/ 	.word	0x00000000
        /*0ba8*/ 	.short	0x010a
        /*0baa*/ 	.byte	0xff
	.zero		1


	//   ....[172]....
        /*0bac*/ 	.word	0x000091c0
        /*0bb0*/ 	.word	0x00000000
        /*0bb4*/ 	.word	0x00000000
        /*0bb8*/ 	.short	0x010a
        /*0bba*/ 	.byte	0xff
	.zero		1


	//   ....[173]....
        /*0bbc*/ 	.word	0x00009220
        /*0bc0*/ 	.word	0x00000000
        /*0bc4*/ 	.word	0x000001e0
        /*0bc8*/ 	.short	0x010a
        /*0bca*/ 	.byte	0xff
	.zero		1


	//   ....[174]....
        /*0bcc*/ 	.word	0x00009280
        /*0bd0*/ 	.word	0x00000000
        /*0bd4*/ 	.word	0x000001d8
        /*0bd8*/ 	.short	0x010a
        /*0bda*/ 	.byte	0xff
	.zero		1


	//   ....[175]....
        /*0bdc*/ 	.word	0x000092e0
        /*0be0*/ 	.word	0x00000000
        /*0be4*/ 	.word	0x000001b8
        /*0be8*/ 	.short	0x010a
        /*0bea*/ 	.byte	0xff
	.zero		1


	//   ....[176]....
        /*0bec*/ 	.word	0x00009340
        /*0bf0*/ 	.word	0x00000000
        /*0bf4*/ 	.word	0x000001b8
        /*0bf8*/ 	.short	0x010a
        /*0bfa*/ 	.byte	0xff
	.zero		1


	//   ....[177]....
        /*0bfc*/ 	.word	0x000093a0
        /*0c00*/ 	.word	0x00000000
        /*0c04*/ 	.word	0x00000000
        /*0c08*/ 	.short	0x010a
        /*0c0a*/ 	.byte	0xff
	.zero		1


	//   ....[178]....
        /*0c0c*/ 	.word	0x00009400
        /*0c10*/ 	.word	0x00000000
        /*0c14*/ 	.word	0x00000000
        /*0c18*/ 	.short	0x010a
        /*0c1a*/ 	.byte	0xff
	.zero		1


	//   ....[179]....
        /*0c1c*/ 	.word	0x00009460
        /*0c20*/ 	.word	0x00000000
        /*0c24*/ 	.word	0x000001e0
        /*0c28*/ 	.short	0x010a
        /*0c2a*/ 	.byte	0xff
	.zero		1


	//   ....[180]....
        /*0c2c*/ 	.word	0x000094b0
        /*0c30*/ 	.word	0x00000000
        /*0c34*/ 	.word	0x000001a0
        /*0c38*/ 	.short	0x010a
        /*0c3a*/ 	.byte	0xff
	.zero		1


	//   ....[181]....
        /*0c3c*/ 	.word	0x00009500
        /*0c40*/ 	.word	0x0000001b
        /*0c44*/ 	.word	0x000001f0
        /*0c48*/ 	.short	0x010a
        /*0c4a*/ 	.byte	0xff
	.zero		1


	//   ....[182]....
        /*0c4c*/ 	.word	0x00009550
        /*0c50*/ 	.word	0x00000003
        /*0c54*/ 	.word	0x000001a0
        /*0c58*/ 	.short	0x010a
        /*0c5a*/ 	.byte	0xff
	.zero		1


	//----- nvinfo : EIATTR_NUM_MBARRIERS
	.align		4
.L_47:
        /*0c5c*/ 	.byte	0x03, 0x38
        /*0c5e*/ 	.short	0x0042


	//----- nvinfo : EIATTR_EXIT_INSTR_OFFSETS
	.align		4
        /*0c60*/ 	.byte	0x04, 0x1c
        /*0c62*/ 	.short	(.L_49 - .L_48)


	//   ....[0]....
.L_48:
        /*0c64*/ 	.word	0x00003ad0


	//   ....[1]....
        /*0c68*/ 	.word	0x00003d80


	//   ....[2]....
        /*0c6c*/ 	.word	0x00003de0


	//   ....[3]....
        /*0c70*/ 	.word	0x00004b40


	//   ....[4]....
        /*0c74*/ 	.word	0x00005c70


	//   ....[5]....
        /*0c78*/ 	.word	0x00005cb0


	//   ....[6]....
        /*0c7c*/ 	.word	0x000083b0


	//   ....[7]....
        /*0c80*/ 	.word	0x00008430


	//   ....[8]....
        /*0c84*/ 	.word	0x00008460


	//   ....[9]....
        /*0c88*/ 	.word	0x000084e0


	//----- nvinfo : EIATTR_MAX_THREADS
	.align		4
.L_49:
        /*0c8c*/ 	.byte	0x04, 0x05
        /*0c8e*/ 	.short	(.L_51 - .L_50)
.L_50:
        /*0c90*/ 	.word	0x00000100
        /*0c94*/ 	.word	0x00000001
        /*0c98*/ 	.word	0x00000001


	//----- nvinfo : EIATTR_CRS_STACK_SIZE
	.align		4
.L_51:
        /*0c9c*/ 	.byte	0x04, 0x1e
        /*0c9e*/ 	.short	(.L_53 - .L_52)
.L_52:
        /*0ca0*/ 	.word	0x00000000


	//----- nvinfo : EIATTR_CBANK_PARAM_SIZE
	.align		4
.L_53:
        /*0ca4*/ 	.byte	0x03, 0x19
        /*0ca6*/ 	.short	0x0800


	//----- nvinfo : EIATTR_PARAM_CBANK
	.align		4
        /*0ca8*/ 	.byte	0x04, 0x0a
        /*0caa*/ 	.short	(.L_55 - .L_54)
	.align		4
.L_54:
        /*0cac*/ 	.word	index@(.nv.constant0._ZN7cutlass13device_kernelINS_4conv6kernel13ConvUniversalINS1_16ConvProblemShapeILNS1_8OperatorE0ELi2EEENS1_10collective14CollectiveConvINS1_47MainloopSm100TmaUmmaWarpSpecializedImplicitGemmILS5_0ELi26ELi2ELi1ELi2EN4cute5tupleIJNSA_1CILi2EEENSC_ILi1EEESE_EEEEENSB_IJNSC_ILi64EEESH_NSB_IJNSC_ILi32EEEEEEEEENS_10bfloat16_tESL_NSA_8TiledMMAINSA_8MMA_AtomIJNSA_20SM100_MMA_F16BF16_SSISL_SL_fLi64ELi64ELNSA_4UMMA5MajorE0ELSQ_0ELNSP_7ScaleInE0ELSR_0EEEEEENSA_6LayoutINSB_IJSE_SE_SE_EEENSB_IJNSC_ILi0EEESW_SW_EEEEENSB_IJNSA_10UnderscoreESZ_SZ_EEEEENS7_6detail27Sm100ImplicitGemmTileTraitsINSA_20SM90_TMA_LOAD_IM2COLENSA_14ComposedLayoutINSA_7SwizzleILi2ELi4ELi3EEENSA_18smem_ptr_flag_bitsILi16EEENSU_INSB_IJNSC_ILi8EEESI_EEENSB_IJSI_SE_EEEEEEEvEENS13_INSA_23SM90_TMA_LOAD_MULTICASTES1E_vEEEENS_8epilogue10collective18CollectiveEpilogueINS1J_23Sm100TmaWarpSpecializedILi3ELi2ELi16ELb1ELb0EEEJSK_NSB_IJNSU_ISH_SE_EENSU_ISI_SE_EEEEESL_NSB_IJNSB_IJlllEEESE_SW_EEESL_S1S_NS1J_6fusion15FusionCallbacksIS1N_NS1T_17LinearCombinationISL_fSL_fLNS_15FloatRoundStyleE2EEESK_S1Q_JEEENSA_5SM1004TMEM4LOAD26SM100_TMEM_LOAD_16dp256b4xES14_S1E_NSA_17SM75_U32x4_LDSM_NENSA_21SM90_TMA_STORE_IM2COLES1E_NSA_17SM90_U32x4_STSM_NENSA_39AutoVectorizingCopyWithAssumedAlignmentILi128EEEEEEvvEEEEvNT_6ParamsE)
        /*0cb0*/ 	.short	0x0380
        /*0cb2*/ 	.short	0x0800


	//----- nvinfo : EIATTR_SW_WAR
	.align		4
.L_55:
        /*0cb4*/ 	.byte	0x04, 0x36
        /*0cb6*/ 	.short	(.L_57 - .L_56)
.L_56:
        /*0cb8*/ 	.word	0x00000008
.L_57:


//--------------------- .nv.callgraph             --------------------------
	.section	.nv.callgraph,"",@"SHT_CUDA_CALLGRAPH"
	.align	4
	.sectionentsize	8
	.align		4
        /*0000*/ 	.word	0x00000000
	.align		4
        /*0004*/ 	.word	0xffffffff
	.align		4
        /*0008*/ 	.word	index@(_ZN7cutlass13device_kernelINS_4conv6kernel13ConvUniversalINS1_16ConvProblemShapeILNS1_8OperatorE0ELi2EEENS1_10collective14CollectiveConvINS1_47MainloopSm100TmaUmmaWarpSpecializedImplicitGemmILS5_0ELi26ELi2ELi1ELi2EN4cute5tupleIJNSA_1CILi2EEENSC_ILi1EEESE_EEEEENSB_IJNSC_ILi64EEESH_NSB_IJNSC_ILi32EEEEEEEEENS_10bfloat16_tESL_NSA_8TiledMMAINSA_8MMA_AtomIJNSA_20SM100_MMA_F16BF16_SSISL_SL_fLi64ELi64ELNSA_4UMMA5MajorE0ELSQ_0ELNSP_7ScaleInE0ELSR_0EEEEEENSA_6LayoutINSB_IJSE_SE_SE_EEENSB_IJNSC_ILi0EEESW_SW_EEEEENSB_IJNSA_10UnderscoreESZ_SZ_EEEEENS7_6detail27Sm100ImplicitGemmTileTraitsINSA_20SM90_TMA_LOAD_IM2COLENSA_14ComposedLayoutINSA_7SwizzleILi2ELi4ELi3EEENSA_18smem_ptr_flag_bitsILi16EEENSU_INSB_IJNSC_ILi8EEESI_EEENSB_IJSI_SE_EEEEEEEvEENS13_INSA_23SM90_TMA_LOAD_MULTICASTES1E_vEEEENS_8epilogue10collective18CollectiveEpilogueINS1J_23Sm100TmaWarpSpecializedILi3ELi2ELi16ELb1ELb0EEEJSK_NSB_IJNSU_ISH_SE_EENSU_ISI_SE_EEEEESL_NSB_IJNSB_IJlllEEESE_SW_EEESL_S1S_NS1J_6fusion15FusionCallbacksIS1N_NS1T_17LinearCombinationISL_fSL_fLNS_15FloatRoundStyleE2EEESK_S1Q_JEEENSA_5SM1004TMEM4LOAD26SM100_TMEM_LOAD_16dp256b4xES14_S1E_NSA_17SM75_U32x4_LDSM_NENSA_21SM90_TMA_STORE_IM2COLES1E_NSA_17SM90_U32x4_STSM_NENSA_39AutoVectorizingCopyWithAssumedAlignmentILi128EEEEEEvvEEEEvNT_6ParamsE)
	.align		4
        /*000c*/ 	.word	index@(__assertfail)
	.align		4
        /*0010*/ 	.word	0x00000000
	.align		4
        /*0014*/ 	.word	0xfffffffe
	.align		4
        /*0018*/ 	.word	0x00000000
	.align		4
        /*001c*/ 	.word	0xfffffffd
	.align		4
        /*0020*/ 	.word	0x00000000
	.align		4
        /*0024*/ 	.word	0xfffffffc


//--------------------- .nv.constant4             --------------------------
	.section	.nv.constant4,"a",@progbits
	.align	8
	.align		8
.nv.constant4:
        /*0000*/ 	.dword	__assertfail
	.align		8
        /*0008*/ 	.dword	__unnamed_1
	.align		8
        /*0010*/ 	.dword	__unnamed_2
	.align		8
        /*0018*/ 	.dword	_ZN39_INTERNAL_dced3b03_4_k_cu_041a1b25_31674cuda3std3__45__cpo5beginE
	.align		8
        /*0020*/ 	.dword	_ZN39_INTERNAL_dced3b03_4_k_cu_041a1b25_31674cuda3std3__45__cpo3endE
	.align		8
        /*0028*/ 	.dword	_ZN39_INTERNAL_dced3b03_4_k_cu_041a1b25_31674cuda3std3__45__cpo6cbeginE
	.align		8
        /*0030*/ 	.dword	_ZN39_INTERNAL_dced3b03_4_k_cu_041a1b25_31674cuda3std3__45__cpo4cendE
	.align		8
        /*0038*/ 	.dword	_ZN39_INTERNAL_dced3b03_4_k_cu_041a1b25_31674cuda3std3__441_GLOBAL__N__dced3b03_4_k_cu_041a1b25_31676ignoreE
	.align		8
        /*0040*/ 	.dword	_ZN39_INTERNAL_dced3b03_4_k_cu_041a1b25_31674cuda3std3__419piecewise_constructE
	.align		8
        /*0048*/ 	.dword	_ZN39_INTERNAL_dced3b03_4_k_cu_041a1b25_31674cuda3std3__48in_placeE
	.align		8
        /*0050*/ 	.dword	_ZN39_INTERNAL_dced3b03_4_k_cu_041a1b25_31674cuda3std6ranges3__45__cpo4swapE
	.align		8
        /*0058*/ 	.dword	_ZN39_INTERNAL_dced3b03_4_k_cu_041a1b25_31674cuda3std6ranges3__45__cpo9iter_moveE
	.align		8
        /*0060*/ 	.dword	_ZN39_INTERNAL_dced3b03_4_k_cu_041a1b25_31674cute7productE
	.align		8
        /*0068*/ 	.dword	_ZN39_INTERNAL_dced3b03_4_k_cu_041a1b25_31674cute1_E
	.align		8
        /*0070*/ 	.dword	$str$27
	.align		8
        /*0078*/ 	.dword	$str$28
	.align		8
        /*0080*/ 	.dword	$str$29
	.align		8
        /*0088*/ 	.dword	$str$30


//--------------------- .text._ZN7cutlass13device_kernelINS_4conv6kernel13ConvUniversalINS1_16ConvProblemShapeILNS1_8OperatorE0ELi2EEENS1_10collective14CollectiveConvINS1_47MainloopSm100TmaUmmaWarpSpecializedImplicitGemmILS5_0ELi26ELi2ELi1ELi2EN4cute5tupleIJNSA_1CILi2EEENSC_ILi1EEESE_EEEEENSB_IJNSC_ILi64EEESH_NSB_IJNSC_ILi32EEEEEEEEENS_10bfloat16_tESL_NSA_8TiledMMAINSA_8MMA_AtomIJNSA_20SM100_MMA_F16BF16_SSISL_SL_fLi64ELi64ELNSA_4UMMA5MajorE0ELSQ_0ELNSP_7ScaleInE0ELSR_0EEEEEENSA_6LayoutINSB_IJSE_SE_SE_EEENSB_IJNSC_ILi0EEESW_SW_EEEEENSB_IJNSA_10UnderscoreESZ_SZ_EEEEENS7_6detail27Sm100ImplicitGemmTileTraitsINSA_20SM90_TMA_LOAD_IM2COLENSA_14ComposedLayoutINSA_7SwizzleILi2ELi4ELi3EEENSA_18smem_ptr_flag_bitsILi16EEENSU_INSB_IJNSC_ILi8EEESI_EEENSB_IJSI_SE_EEEEEEEvEENS13_INSA_23SM90_TMA_LOAD_MULTICASTES1E_vEEEENS_8epilogue10collective18CollectiveEpilogueINS1J_23Sm100TmaWarpSpecializedILi3ELi2ELi16ELb1ELb0EEEJSK_NSB_IJNSU_ISH_SE_EENSU_ISI_SE_EEEEESL_NSB_IJNSB_IJlllEEESE_SW_EEESL_S1S_NS1J_6fusion15FusionCallbacksIS1N_NS1T_17LinearCombinationISL_fSL_fLNS_15FloatRoundStyleE2EEESK_S1Q_JEEENSA_5SM1004TMEM4LOAD26SM100_TMEM_LOAD_16dp256b4xES14_S1E_NSA_17SM75_U32x4_LDSM_NENSA_21SM90_TMA_STORE_IM2COLES1E_NSA_17SM90_U32x4_STSM_NENSA_39AutoVectorizingCopyWithAssumedAlignmentILi128EEEEEEvvEEEEvNT_6ParamsE --------------------------
	.section	.text._ZN7cutlass13device_kernelINS_4conv6kernel13ConvUniversalINS1_16ConvProblemShapeILNS1_8OperatorE0ELi2EEENS1_10collective14CollectiveConvINS1_47MainloopSm100TmaUmmaWarpSpecializedImplicitGemmILS5_0ELi26ELi2ELi1ELi2EN4cute5tupleIJNSA_1CILi2EEENSC_ILi1EEESE_EEEEENSB_IJNSC_ILi64EEESH_NSB_IJNSC_ILi32EEEEEEEEENS_10bfloat16_tESL_NSA_8TiledMMAINSA_8MMA_AtomIJNSA_20SM100_MMA_F16BF16_SSISL_SL_fLi64ELi64ELNSA_4UMMA5MajorE0ELSQ_0ELNSP_7ScaleInE0ELSR_0EEEEEENSA_6LayoutINSB_IJSE_SE_SE_EEENSB_IJNSC_ILi0EEESW_SW_EEEEENSB_IJNSA_10UnderscoreESZ_SZ_EEEEENS7_6detail27Sm100ImplicitGemmTileTraitsINSA_20SM90_TMA_LOAD_IM2COLENSA_14ComposedLayoutINSA_7SwizzleILi2ELi4ELi3EEENSA_18smem_ptr_flag_bitsILi16EEENSU_INSB_IJNSC_ILi8EEESI_EEENSB_IJSI_SE_EEEEEEEvEENS13_INSA_23SM90_TMA_LOAD_MULTICASTES1E_vEEEENS_8epilogue10collective18CollectiveEpilogueINS1J_23Sm100TmaWarpSpecializedILi3ELi2ELi16ELb1ELb0EEEJSK_NSB_IJNSU_ISH_SE_EENSU_ISI_SE_EEEEESL_NSB_IJNSB_IJlllEEESE_SW_EEESL_S1S_NS1J_6fusion15FusionCallbacksIS1N_NS1T_17LinearCombinationISL_fSL_fLNS_15FloatRoundStyleE2EEESK_S1Q_JEEENSA_5SM1004TMEM4LOAD26SM100_TMEM_LOAD_16dp256b4xES14_S1E_NSA_17SM75_U32x4_LDSM_NENSA_21SM90_TMA_STORE_IM2COLES1E_NSA_17SM90_U32x4_STSM_NENSA_39AutoVectorizingCopyWithAssumedAlignmentILi128EEEEEEvvEEEEvNT_6ParamsE,"ax",@progbits
	.align	128
.text._ZN7cutlass13device_kernelINS_4conv6kernel13ConvUniversalINS1_16ConvProblemShapeILNS1_8OperatorE0ELi2EEENS1_10collective14CollectiveConvINS1_47MainloopSm100TmaUmmaWarpSpecializedImplicitGemmILS5_0ELi26ELi2ELi1ELi2EN4cute5tupleIJNSA_1CILi2EEENSC_ILi1EEESE_EEEEENSB_IJNSC_ILi64EEESH_NSB_IJNSC_ILi32EEEEEEEEENS_10bfloat16_tESL_NSA_8TiledMMAINSA_8MMA_AtomIJNSA_20SM100_MMA_F16BF16_SSISL_SL_fLi64ELi64ELNSA_4UMMA5MajorE0ELSQ_0ELNSP_7ScaleInE0ELSR_0EEEEEENSA_6LayoutINSB_IJSE_SE_SE_EEENSB_IJNSC_ILi0EEESW_SW_EEEEENSB_IJNSA_10UnderscoreESZ_SZ_EEEEENS7_6detail27Sm100ImplicitGemmTileTraitsINSA_20SM90_TMA_LOAD_IM2COLENSA_14ComposedLayoutINSA_7SwizzleILi2ELi4ELi3EEENSA_18smem_ptr_flag_bitsILi16EEENSU_INSB_IJNSC_ILi8EEESI_EEENSB_IJSI_SE_EEEEEEEvEENS13_INSA_23SM90_TMA_LOAD_MULTICASTES1E_vEEEENS_8epilogue10collective18CollectiveEpilogueINS1J_23Sm100TmaWarpSpecializedILi3ELi2ELi16ELb1ELb0EEEJSK_NSB_IJNSU_ISH_SE_EENSU_ISI_SE_EEEEESL_NSB_IJNSB_IJlllEEESE_SW_EEESL_S1S_NS1J_6fusion15FusionCallbacksIS1N_NS1T_17LinearCombinationISL_fSL_fLNS_15FloatRoundStyleE2EEESK_S1Q_JEEENSA_5SM1004TMEM4LOAD26SM100_TMEM_LOAD_16dp256b4xES14_S1E_NSA_17SM75_U32x4_LDSM_NENSA_21SM90_TMA_STORE_IM2COLES1E_NSA_17SM90_U32x4_STSM_NENSA_39AutoVectorizingCopyWithAssumedAlignmentILi128EEEEEEvvEEEEvNT_6ParamsE:
        .type           _ZN7cutlass13device_kernelINS_4conv6kernel13ConvUniversalINS1_16ConvProblemShapeILNS1_8OperatorE0ELi2EEENS1_10collective14CollectiveConvINS1_47MainloopSm100TmaUmmaWarpSpecializedImplicitGemmILS5_0ELi26ELi2ELi1ELi2EN4cute5tupleIJNSA_1CILi2EEENSC_ILi1EEESE_EEEEENSB_IJNSC_ILi64EEESH_NSB_IJNSC_ILi32EEEEEEEEENS_10bfloat16_tESL_NSA_8TiledMMAINSA_8MMA_AtomIJNSA_20SM100_MMA_F16BF16_SSISL_SL_fLi64ELi64ELNSA_4UMMA5MajorE0ELSQ_0ELNSP_7ScaleInE0ELSR_0EEEEEENSA_6LayoutINSB_IJSE_SE_SE_EEENSB_IJNSC_ILi0EEESW_SW_EEEEENSB_IJNSA_10UnderscoreESZ_SZ_EEEEENS7_6detail27Sm100ImplicitGemmTileTraitsINSA_20SM90_TMA_LOAD_IM2COLENSA_14ComposedLayoutINSA_7SwizzleILi2ELi4ELi3EEENSA_18smem_ptr_flag_bitsILi16EEENSU_INSB_IJNSC_ILi8EEESI_EEENSB_IJSI_SE_EEEEEEEvEENS13_INSA_23SM90_TMA_LOAD_MULTICASTES1E_vEEEENS_8epilogue10collective18CollectiveEpilogueINS1J_23Sm100TmaWarpSpecializedILi3ELi2ELi16ELb1ELb0EEEJSK_NSB_IJNSU_ISH_SE_EENSU_ISI_SE_EEEEESL_NSB_IJNSB_IJlllEEESE_SW_EEESL_S1S_NS1J_6fusion15FusionCallbacksIS1N_NS1T_17LinearCombinationISL_fSL_fLNS_15FloatRoundStyleE2EEESK_S1Q_JEEENSA_5SM1004TMEM4LOAD26SM100_TMEM_LOAD_16dp256b4xES14_S1E_NSA_17SM75_U32x4_LDSM_NENSA_21SM90_TMA_STORE_IM2COLES1E_NSA_17SM90_U32x4_STSM_NENSA_39AutoVectorizingCopyWithAssumedAlignmentILi128EEEEEEvvEEEEvNT_6ParamsE,@function
        .size           _ZN7cutlass13device_kernelINS_4conv6kernel13ConvUniversalINS1_16ConvProblemShapeILNS1_8OperatorE0ELi2EEENS1_10collective14CollectiveConvINS1_47MainloopSm100TmaUmmaWarpSpecializedImplicitGemmILS5_0ELi26ELi2ELi1ELi2EN4cute5tupleIJNSA_1CILi2EEENSC_ILi1EEESE_EEEEENSB_IJNSC_ILi64EEESH_NSB_IJNSC_ILi32EEEEEEEEENS_10bfloat16_tESL_NSA_8TiledMMAINSA_8MMA_AtomIJNSA_20SM100_MMA_F16BF16_SSISL_SL_fLi64ELi64ELNSA_4UMMA5MajorE0ELSQ_0ELNSP_7ScaleInE0ELSR_0EEEEEENSA_6LayoutINSB_IJSE_SE_SE_EEENSB_IJNSC_ILi0EEESW_SW_EEEEENSB_IJNSA_10UnderscoreESZ_SZ_EEEEENS7_6detail27Sm100ImplicitGemmTileTraitsINSA_20SM90_TMA_LOAD_IM2COLENSA_14ComposedLayoutINSA_7SwizzleILi2ELi4ELi3EEENSA_18smem_ptr_flag_bitsILi16EEENSU_INSB_IJNSC_ILi8EEESI_EEENSB_IJSI_SE_EEEEEEEvEENS13_INSA_23SM90_TMA_LOAD_MULTICASTES1E_vEEEENS_8epilogue10collective18CollectiveEpilogueINS1J_23Sm100TmaWarpSpecializedILi3ELi2ELi16ELb1ELb0EEEJSK_NSB_IJNSU_ISH_SE_EENSU_ISI_SE_EEEEESL_NSB_IJNSB_IJlllEEESE_SW_EEESL_S1S_NS1J_6fusion15FusionCallbacksIS1N_NS1T_17LinearCombinationISL_fSL_fLNS_15FloatRoundStyleE2EEESK_S1Q_JEEENSA_5SM1004TMEM4LOAD26SM100_TMEM_LOAD_16dp256b4xES14_S1E_NSA_17SM75_U32x4_LDSM_NENSA_21SM90_TMA_STORE_IM2COLES1E_NSA_17SM90_U32x4_STSM_NENSA_39AutoVectorizingCopyWithAssumedAlignmentILi128EEEEEEvvEEEEvNT_6ParamsE,(.L_x_218 - _ZN7cutlass13device_kernelINS_4conv6kernel13ConvUniversalINS1_16ConvProblemShapeILNS1_8OperatorE0ELi2EEENS1_10collective14CollectiveConvINS1_47MainloopSm100TmaUmmaWarpSpecializedImplicitGemmILS5_0ELi26ELi2ELi1ELi2EN4cute5tupleIJNSA_1CILi2EEENSC_ILi1EEESE_EEEEENSB_IJNSC_ILi64EEESH_NSB_IJNSC_ILi32EEEEEEEEENS_10bfloat16_tESL_NSA_8TiledMMAINSA_8MMA_AtomIJNSA_20SM100_MMA_F16BF16_SSISL_SL_fLi64ELi64ELNSA_4UMMA5MajorE0ELSQ_0ELNSP_7ScaleInE0ELSR_0EEEEEENSA_6LayoutINSB_IJSE_SE_SE_EEENSB_IJNSC_ILi0EEESW_SW_EEEEENSB_IJNSA_10UnderscoreESZ_SZ_EEEEENS7_6detail27Sm100ImplicitGemmTileTraitsINSA_20SM90_TMA_LOAD_IM2COLENSA_14ComposedLayoutINSA_7SwizzleILi2ELi4ELi3EEENSA_18smem_ptr_flag_bitsILi16EEENSU_INSB_IJNSC_ILi8EEESI_EEENSB_IJSI_SE_EEEEEEEvEENS13_INSA_23SM90_TMA_LOAD_MULTICASTES1E_vEEEENS_8epilogue10collective18CollectiveEpilogueINS1J_23Sm100TmaWarpSpecializedILi3ELi2ELi16ELb1ELb0EEEJSK_NSB_IJNSU_ISH_SE_EENSU_ISI_SE_EEEEESL_NSB_IJNSB_IJlllEEESE_SW_EEESL_S1S_NS1J_6fusion15FusionCallbacksIS1N_NS1T_17LinearCombinationISL_fSL_fLNS_15FloatRoundStyleE2EEESK_S1Q_JEEENSA_5SM1004TMEM4LOAD26SM100_TMEM_LOAD_16dp256b4xES14_S1E_NSA_17SM75_U32x4_LDSM_NENSA_21SM90_TMA_STORE_IM2COLES1E_NSA_17SM90_U32x4_STSM_NENSA_39AutoVectorizingCopyWithAssumedAlignmentILi128EEEEEEvvEEEEvNT_6ParamsE)
        .other          _ZN7cutlass13device_kernelINS_4conv6kernel13ConvUniversalINS1_16ConvProblemShapeILNS1_8OperatorE0ELi2EEENS1_10collective14CollectiveConvINS1_47MainloopSm100TmaUmmaWarpSpecializedImplicitGemmILS5_0ELi26ELi2ELi1ELi2EN4cute5tupleIJNSA_1CILi2EEENSC_ILi1EEESE_EEEEENSB_IJNSC_ILi64EEESH_NSB_IJNSC_ILi32EEEEEEEEENS_10bfloat16_tESL_NSA_8TiledMMAINSA_8MMA_AtomIJNSA_20SM100_MMA_F16BF16_SSISL_SL_fLi64ELi64ELNSA_4UMMA5MajorE0ELSQ_0ELNSP_7ScaleInE0ELSR_0EEEEEENSA_6LayoutINSB_IJSE_SE_SE_EEENSB_IJNSC_ILi0EEESW_SW_EEEEENSB_IJNSA_10UnderscoreESZ_SZ_EEEEENS7_6detail27Sm100ImplicitGemmTileTraitsINSA_20SM90_TMA_LOAD_IM2COLENSA_14ComposedLayoutINSA_7SwizzleILi2ELi4ELi3EEENSA_18smem_ptr_flag_bitsILi16EEENSU_INSB_IJNSC_ILi8EEESI_EEENSB_IJSI_SE_EEEEEEEvEENS13_INSA_23SM90_TMA_LOAD_MULTICASTES1E_vEEEENS_8epilogue10collective18CollectiveEpilogueINS1J_23Sm100TmaWarpSpecializedILi3ELi2ELi16ELb1ELb0EEEJSK_NSB_IJNSU_ISH_SE_EENSU_ISI_SE_EEEEESL_NSB_IJNSB_IJlllEEESE_SW_EEESL_S1S_NS1J_6fusion15FusionCallbacksIS1N_NS1T_17LinearCombinationISL_fSL_fLNS_15FloatRoundStyleE2EEESK_S1Q_JEEENSA_5SM1004TMEM4LOAD26SM100_TMEM_LOAD_16dp256b4xES14_S1E_NSA_17SM75_U32x4_LDSM_NENSA_21SM90_TMA_STORE_IM2COLES1E_NSA_17SM90_U32x4_STSM_NENSA_39AutoVectorizingCopyWithAssumedAlignmentILi128EEEEEEvvEEEEvNT_6ParamsE,@"STO_CUDA_ENTRY STV_DEFAULT"
_ZN7cutlass13device_kernelINS_4conv6kernel13ConvUniversalINS1_16ConvProblemShapeILNS1_8OperatorE0ELi2EEENS1_10collective14CollectiveConvINS1_47MainloopSm100TmaUmmaWarpSpecializedImplicitGemmILS5_0ELi26ELi2ELi1ELi2EN4cute5tupleIJNSA_1CILi2EEENSC_ILi1EEESE_EEEEENSB_IJNSC_ILi64EEESH_NSB_IJNSC_ILi32EEEEEEEEENS_10bfloat16_tESL_NSA_8TiledMMAINSA_8MMA_AtomIJNSA_20SM100_MMA_F16BF16_SSISL_SL_fLi64ELi64ELNSA_4UMMA5MajorE0ELSQ_0ELNSP_7ScaleInE0ELSR_0EEEEEENSA_6LayoutINSB_IJSE_SE_SE_EEENSB_IJNSC_ILi0EEESW_SW_EEEEENSB_IJNSA_10UnderscoreESZ_SZ_EEEEENS7_6detail27Sm100ImplicitGemmTileTraitsINSA_20SM90_TMA_LOAD_IM2COLENSA_14ComposedLayoutINSA_7SwizzleILi2ELi4ELi3EEENSA_18smem_ptr_flag_bitsILi16EEENSU_INSB_IJNSC_ILi8EEESI_EEENSB_IJSI_SE_EEEEEEEvEENS13_INSA_23SM90_TMA_LOAD_MULTICASTES1E_vEEEENS_8epilogue10collective18CollectiveEpilogueINS1J_23Sm100TmaWarpSpecializedILi3ELi2ELi16ELb1ELb0EEEJSK_NSB_IJNSU_ISH_SE_EENSU_ISI_SE_EEEEESL_NSB_IJNSB_IJlllEEESE_SW_EEESL_S1S_NS1J_6fusion15FusionCallbacksIS1N_NS1T_17LinearCombinationISL_fSL_fLNS_15FloatRoundStyleE2EEESK_S1Q_JEEENSA_5SM1004TMEM4LOAD26SM100_TMEM_LOAD_16dp256b4xES14_S1E_NSA_17SM75_U32x4_LDSM_NENSA_21SM90_TMA_STORE_IM2COLES1E_NSA_17SM90_U32x4_STSM_NENSA_39AutoVectorizingCopyWithAssumedAlignmentILi128EEEEEEvvEEEEvNT_6ParamsE:
[----:B------:R-:W1:Y:S01]  /*0000*/  LDC R1, c[0x0][0x37c] ;  /* 0x0000df00ff017b82 */ /* 0x000e620000000800 */
[----:B------:R-:W2:Y:S01]  /*0010*/  S2R R47, SR_TID.X ;  /* 0x00000000002f7919 */ /* 0x000ea20000002100 */
[----:B------:R-:W3:Y:S01]  /*0020*/  LDCU.64 UR8, c[0x0][0x890] ;  /* 0x00011200ff0877ac */ /* 0x000ee20008000a00 */
[----:B-1----:R-:W-:Y:S01]  /*0030*/  VIADD R1, R1, 0xfffffff8 ;  /* 0xfffffff801017836 */ /* 0x002fe20000000000 */
[----:B------:R-:W-:Y:S02]  /*0040*/  PRMT R48, RZ, 0x7610, R48 ;  /* 0x00007610ff307816 */ /* 0x000fe40000000030 */
[----:B------:R-:W-:Y:S01]  /*0050*/  ELECT P3, URZ, PT ;  /* 0x0000000000ff782f */ /* 0x000fe20003860000 */
[----:B---3--:R-:W-:-:S04]  /*0060*/  UISETP.NE.U32.AND UP0, UPT, UR8, URZ, UPT ;  /* 0x000000ff0800728c */ /* 0x008fc8000bf05070 */
[----:B------:R-:W-:Y:S01]  /*0070*/  UISETP.NE.AND.EX UP0, UPT, UR9, URZ, UPT, UP0 ;  /* 0x000000ff0900728c */ /* 0x000fe2000bf05300 */
[----:B--2---:R-:W-:-:S05]  /*0080*/  SHF.R.U32.HI R49, RZ, 0x5, R47 ;  /* 0x00000005ff317819 */ /* 0x004fca000001162f */
[----:B------:R-:W1:Y:S02]  /*0090*/  SHFL.IDX PT, R0, R49, RZ, 0x1f ;  /* 0x00001fff31007589 */ /* 0x000e6400000e0000 */
[----:B-1----:R-:W-:Y:S01]  /*00a0*/  R2UR UR18, R0 ;  /* 0x00000000001272ca */ /* 0x002fe200000e0000 */
[----:B------:R-:W-:-:S14]  /*00b0*/  BRA.U UP0, `(.L_x_0) ;  /* 0x0000000100307547 */ /* 0x000fdc000b800000 */
[----:B------:R-:W1:Y:S02]  /*00c0*/  LDCU.64 UR4, c[0x0][0x888] ;  /* 0x00011100ff0477ac */ /* 0x000e640008000a00 */
[----:B-1----:R-:W-:-:S04]  /*00d0*/  UISETP.NE.U32.AND UP0, UPT, UR4, URZ, UPT ;  /* 0x000000ff0400728c */ /* 0x002fc8000bf05070 */
[----:B------:R-:W-:-:S09]  /*00e0*/  UISETP.NE.AND.EX UP0, UPT, UR5, URZ, UPT, UP0 ;  /* 0x000000ff0500728c */ /* 0x000fd2000bf05300 */
[----:B------:R-:W-:Y:S05]  /*00f0*/  BRA.U !UP0, `(.L_x_1) ;  /* 0x0000000108147547 */ /* 0x000fea000b800000 */
[----:B------:R-:W1:Y:S01]  /*0100*/  LDC.64 R26, c[0x0][0x888] ;  /* 0x00022200ff1a7b82 */ /* 0x000e620000000a00 */
[----:B------:R-:W1:Y:S02]  /*0110*/  LDCU.64 UR4, c[0x0][0x358] ;  /* 0x00006b00ff0477ac */ /* 0x000e640008000a00 */
[----:B-1----:R1:W5:Y:S01]  /*0120*/  LDG.E R26, desc[UR4][R26.64] ;  /* 0x000000041a1a7981 */ /* 0x002362000c1e1900 */
[----:B------:R-:W-:Y:S01]  /*0130*/  HFMA2 R48, -RZ, RZ, 0, 5.9604644775390625e-08 ;  /* 0x00000001ff307431 */ /* 0x000fe200000001ff */
[----:B------:R-:W-:Y:S05]  /*0140*/  BRA `(.L_x_0) ;  /* 0x00000000000c7947 */ /* 0x000fea0003800000 */
.L_x_1:
[----:B------:R-:W1:Y:S01]  /*0150*/  LDCU UR4, c[0x0][0x880] ;  /* 0x00011000ff0477ac */ /* 0x000e620008000800 */
[----:B------:R-:W-:Y:S01]  /*0160*/  HFMA2 R48, -RZ, RZ, 0, 5.9604644775390625e-08 ;  /* 0x00000001ff307431 */ /* 0x000fe200000001ff */
[----:B-1----:R-:W-:-:S07]  /*0170*/  MOV R26, UR4 ;  /* 0x00000004001a7c02 */ /* 0x002fce0008000f00 */
.L_x_0:
[----:B------:R-:W2:Y:S02]  /*0180*/  LDCU.64 UR4, c[0x0][0x8b0] ;  /* 0x00011600ff0477ac */ /* 0x000ea40008000a00 */
[----:B--2---:R-:W-:-:S04]  /*0190*/  UISETP.NE.U32.AND UP0, UPT, UR4, URZ, UPT ;  /* 0x000000ff0400728c */ /* 0x004fc8000bf05070 */
[----:B------:R-:W-:-:S09]  /*01a0*/  UISETP.NE.AND.EX UP0, UPT, UR5, URZ, UPT, UP0 ;  /* 0x000000ff0500728c */ /* 0x000fd2000bf05300 */
[----:B------:R-:W-:Y:S05]  /*01b0*/  BRA.U UP0, `(.L_x_2) ;  /* 0x0000000100287547 */ /* 0x000fea000b800000 */
[----:B------:R-:W2:Y:S02]  /*01c0*/  LDCU.64 UR4, c[0x0][0x8a8] ;  /* 0x00011500ff0477ac */ /* 0x000ea40008000a00 */
[----:B--2---:R-:W-:-:S04]  /*01d0*/  UISETP.NE.U32.AND UP0, UPT, UR4, URZ, UPT ;  /* 0x000000ff0400728c */ /* 0x004fc8000bf05070 */
[----:B------:R-:W-:-:S09]  /*01e0*/  UISETP.NE.AND.EX UP0, UPT, UR5, URZ, UPT, UP0 ;  /* 0x000000ff0500728c */ /* 0x000fd2000bf05300 */
[----:B------:R-:W-:Y:S05]  /*01f0*/  BRA.U !UP0, `(.L_x_3) ;  /* 0x0000000108107547 */ /* 0x000fea000b800000 */
[----:B------:R-:W2:Y:S01]  /*0200*/  LDC.64 R24, c[0x0][0x8a8] ;  /* 0x00022a00ff187b82 */ /* 0x000ea20000000a00 */
[----:B------:R-:W2:Y:S02]  /*0210*/  LDCU.64 UR4, c[0x0][0x358] ;  /* 0x00006b00ff0477ac */ /* 0x000ea40008000a00 */
[----:B--2---:R2:W5:Y:S01]  /*0220*/  LDG.E R24, desc[UR4][R24.64] ;  /* 0x0000000418187981 */ /* 0x004562000c1e1900 */
[----:B------:R-:W-:Y:S05]  /*0230*/  BRA `(.L_x_2) ;  /* 0x0000000000087947 */ /* 0x000fea0003800000 */
.L_x_3:
[----:B------:R-:W2:Y:S02]  /*0240*/  LDCU UR4, c[0x0][0x8a0] ;  /* 0x00011400ff0477ac */ /* 0x000ea40008000800 */
[----:B--2---:R-:W-:Y:S02]  /*0250*/  MOV R24, UR4 ;  /* 0x0000000400187c02 */ /* 0x004fe40008000f00 */
.L_x_2:
[----:B------:R-:W-:Y:S01]  /*0260*/  IMAD.U32 R0, RZ, RZ, UR18 ;  /* 0x00000012ff007e24 */ /* 0x000fe2000f8e00ff */
[----:B------:R-:W-:Y:S04]  /*0270*/  BSSY.RECONVERGENT B0, `(.L_x_4) ;  /* 0x000000c000007945 */ /* 0x000fe80003800200 */
[C---:B------:R-:W-:Y:S02]  /*0280*/  ISETP.NE.OR P1, PT, R0.reuse, 0x1, !P3 ;  /* 0x000000010000780c */ /* 0x040fe40005f25670 */
[----:B------:R-:W-:-:S11]  /*0290*/  ISETP.NE.OR P0, PT, R0, 0x3, !P3 ;  /* 0x000000030000780c */ /* 0x000fd60005f05670 */
[----:B------:R-:W-:Y:S05]  /*02a0*/  @P1 BRA `(.L_x_5) ;  /* 0x0000000000201947 */ /* 0x000fea0003800000 */
[----:B------:R-:W3:Y:S02]  /*02b0*/  LDCU.64 UR4, c[0x0][0x348] ;  /* 0x00006900ff0477ac */ /* 0x000ee40008000a00 */
[----:B---3--:R-:W-:Y:S02]  /*02c0*/  UIADD3 UR6, UP1, UPT, UR4, 0x80, URZ ;  /* 0x0000008004067890 */ /* 0x008fe4000ff3e0ff */
[----:B------:R-:W-:Y:S02]  /*02d0*/  UIADD3 UR4, UP0, UPT, UR4, 0x180, URZ ;  /* 0x0000018004047890 */ /* 0x000fe4000ff1e0ff */
[----:B------:R-:W-:Y:S02]  /*02e0*/  UIADD3.X UR7, UPT, UPT, URZ, UR5, URZ, UP1, !UPT ;  /* 0x00000005ff077290 */ /* 0x000fe40008ffe4ff */
[----:B------:R-:W-:-:S07]  /*02f0*/  UIADD3.X UR5, UPT, UPT, URZ, UR5, URZ, UP0, !UPT ;  /* 0x00000005ff057290 */ /* 0x000fce00087fe4ff */
[----:B------:R3:W-:Y:S02]  /*0300*/  UTMACCTL.PF [UR6] ;  /* 0x00000000060079b9 */ /* 0x0007e40008040000 */
[----:B------:R3:W-:Y:S02]  /*0310*/  UTMACCTL.PF [UR4] ;  /* 0x00000000040079b9 */ /* 0x0007e40008040000 */
[----:B---3--:R-:W-:Y:S01]  /*0320*/  NOP ;  /* 0x0000000000007918 */ /* 0x008fe20000000000 */
.L_x_5:
[----:B------:R-:W-:Y:S05]  /*0330*/  BSYNC.RECONVERGENT B0 ;  /* 0x0000000000007941 */ /* 0x000fea0003800200 */
.L_x_4:
[----:B------:R-:W-:Y:S04]  /*0340*/  BSSY.RECONVERGENT B0, `(.L_x_6) ;  /* 0x000000a000007945 */ /* 0x000fe80003800200 */
        /* <DEDUP_REMOVED lines=9> */
.L_x_7:
[----:B------:R-:W-:Y:S05]  /*03e0*/  BSYNC.RECONVERGENT B0 ;  /* 0x0000000000007941 */ /* 0x000fea0003800200 */
.L_x_6:
[----:B------:R-:W3:Y:S01]  /*03f0*/  LDCU.64 UR4, c[0x0][0x888] ;  /* 0x00011100ff0477ac */ /* 0x000ee20008000a00 */
[----:B------:R-:W-:Y:S02]  /*0400*/  UISETP.EQ.U32.AND UP2, UPT, UR8, URZ, UPT ;  /* 0x000000ff0800728c */ /* 0x000fe4000bf42070 */
[----:B------:R-:W-:Y:S02]  /*0410*/  UPLOP3.LUT UP3, UPT, UPT, UPT, UPT, 0x80, 0x8 ;  /* 0x000000000008789c */ /* 0x000fe40003f6f070 */
[----:B---3--:R-:W-:-:S04]  /*0420*/  UISETP.NE.U32.AND UP0, UPT, UR4, URZ, UPT ;  /* 0x000000ff0400728c */ /* 0x008fc8000bf05070 */
[----:B------:R-:W-:-:S04]  /*0430*/  UISETP.NE.AND.EX UP1, UPT, UR5, URZ, UPT, UP0 ;  /* 0x000000ff0500728c */ /* 0x000fc8000bf25300 */
[----:B------:R-:W-:-:S04]  /*0440*/  UISETP.EQ.OR.EX UP4, UPT, UR9, URZ, !UP1, UP2 ;  /* 0x000000ff0900728c */ /* 0x000fc8000cf82720 */
[----:B------:R-:W-:-:S06]  /*0450*/  UP2UR UR4, UPR, URZ, 0x10 ;  /* 0x00000010ff047883 */ /* 0x000fcc0008000000 */
[----:B------:R-:W-:Y:S01]  /*0460*/  MOV R56, UR4 ;  /* 0x0000000400387c02 */ /* 0x000fe20008000f00 */
[----:B------:R-:W-:Y:S06]  /*0470*/  BRA.U !UP4, `(.L_x_8) ;  /* 0x000000010c207547 */ /* 0x000fec000b800000 */
[----:B------:R-:W-:Y:S01]  /*0480*/  UISETP.NE.U32.AND UP2, UPT, UR8, URZ, UPT ;  /* 0x000000ff0800728c */ /* 0x000fe2000bf45070 */
[----:B-----5:R-:W-:Y:S01]  /*0490*/  FSETP.NEU.AND P0, PT, R26, RZ, PT ;  /* 0x000000ff1a00720b */ /* 0x020fe20003f0d000 */
[----:B------:R-:W-:Y:S02]  /*04a0*/  USEL UR4, URZ, 0xffffffff, UP1 ;  /* 0xffffffffff047887 */ /* 0x000fe40008800000 */
[----:B------:R-:W-:-:S10]  /*04b0*/  UISETP.NE.AND.EX UP2, UPT, UR9, URZ, UPT, UP2 ;  /* 0x000000ff0900728c */ /* 0x000fd4000bf45320 */
[----:B------:R-:W-:Y:S01]  /*04c0*/  VOTEU.ANY UP0, P0 ;  /* 0x0000000000ff7886 */ /* 0x000fe20000000100 */
[----:B------:R-:W-:-:S04]  /*04d0*/  @!UP2 USEL UR4, URZ, 0xffffffff, UP0 ;  /* 0xffffffffff04a887 */ /* 0x000fc80008000000 */
[----:B------:R-:W-:-:S04]  /*04e0*/  ULOP3.LUT UR4, UR4, 0x1, URZ, 0xc0, !UPT ;  /* 0x0000000104047892 */ /* 0x000fc8000f8ec0ff */
[----:B------:R-:W-:-:S11]  /*04f0*/  UISETP.NE.U32.AND UP3, UPT, UR4, 0x1, UPT ;  /* 0x000000010400788c */ /* 0x000fd6000bf65070 */
.L_x_8:
[----:B------:R-:W3:Y:S02]  /*0500*/  SHFL.IDX PT, R2, R49, RZ, 0x1f ;  /* 0x00001fff31027589 */ /* 0x000ee400000e0000 */
[----:B---3--:R-:W-:-:S13]  /*0510*/  ISETP.NE.AND P0, PT, R2, RZ, PT ;  /* 0x000000ff0200720c */ /* 0x008fda0003f05270 */
[----:B------:R-:W-:Y:S05]  /*0520*/  @P0 BRA `(.L_x_9) ;  /* 0x0000000400140947 */ /* 0x000fea0003800000 */
[----:B------:R-:W-:Y:S01]  /*0530*/  ELECT P0, URZ, PT ;  /* 0x0000000000ff782f */ /* 0x000fe20003800000 */
[----:B------:R-:W-:-:S12]  /*0540*/  BSSY.RECONVERGENT B0, `(.L_x_9) ;  /* 0x0000043000007945 */ /* 0x000fd80003800200 */
[----:B------:R-:W-:Y:S05]  /*0550*/  @!P0 BRA `(.L_x_10) ;  /* 0x0000000400048947 */ /* 0x000fea0003800000 */
[----:B------:R-:W3:Y:S01]  /*0560*/  S2UR UR4, SR_CgaCtaId ;  /* 0x00000000000479c3 */ /* 0x000ee20000008800 */
[----:B------:R-:W-:Y:S01]  /*0570*/  UMOV UR5, 0x400 ;  /* 0x0000040000057882 */ /* 0x000fe20000000000 */
[----:B------:R-:W-:Y:S01]  /*0580*/  UMOV UR8, 0x1 ;  /* 0x0000000100087882 */ /* 0x000fe20000000000 */
[----:B------:R-:W-:Y:S01]  /*0590*/  UMOV UR6, 0x2 ;  /* 0x0000000200067882 */ /* 0x000fe20000000000 */
[----:B------:R-:W-:-:S04]  /*05a0*/  UIADD3 UR8, UPT, UPT, -UR8, 0x100000, URZ ;  /* 0x0010000008087890 */ /* 0x000fc8000fffe1ff */
[----:B------:R-:W-:Y:S02]  /*05b0*/  USHF.L.U32 UR9, UR8, 0xb, URZ ;  /* 0x0000000b08097899 */ /* 0x000fe400080006ff */
[----:B------:R-:W-:Y:S02]  /*05c0*/  USHF.L.U32 UR8, UR8, 0x1, URZ ;  /* 0x0000000108087899 */ /* 0x000fe400080006ff */
[----:B------:R-:W-:-:S04]  /*05d0*/  UIADD3 UR6, UPT, UPT, -UR6, 0x100000, URZ ;  /* 0x0010000006067890 */ /* 0x000fc8000fffe1ff */
[----:B------:R-:W-:Y:S02]  /*05e0*/  USHF.L.U32 UR7, UR6, 0xb, URZ ;  /* 0x0000000b06077899 */ /* 0x000fe400080006ff */
[----:B------:R-:W-:Y:S02]  /*05f0*/  USHF.L.U32 UR6, UR6, 0x1, URZ ;  /* 0x0000000106067899 */ /* 0x000fe400080006ff */
[----:B---3--:R-:W-:Y:S01]  /*0600*/  ULEA UR4, UR4, UR5, 0x18 ;  /* 0x0000000504047291 */ /* 0x008fe2000f8ec0ff */
[----:B------:R-:W3:Y:S11]  /*0610*/  FENCE.VIEW.ASYNC.S ;  /* 0x00000000000073c6 */ /* 0x000ef60000000000 */
[----:B---3--:R3:W4:Y:S01]  /*0620*/  SYNCS.EXCH.64 URZ, [UR4], UR8 ;  /* 0x0000000804ff75b2 */ /* 0x0087220008000100 */
[----:B------:R3:W1:Y:S01]  /*0630*/  SYNCS.EXCH.64 URZ, [UR4+0xd0], UR6 ;  /* 0x0000d00604ff75b2 */ /* 0x0006620008000100 */
        /* <DEDUP_REMOVED lines=49> */
[----:B------:R3:W1:Y:S02]  /*0950*/  SYNCS.EXCH.64 URZ, [UR4+0x198], UR6 ;  /* 0x0001980604ff75b2 */ /* 0x0006640008000100 */
[----:B---34-:R-:W-:Y:S01]  /*0960*/  NOP ;  /* 0x0000000000007918 */ /* 0x018fe20000000000 */
.L_x_10:
[----:B------:R-:W-:Y:S05]  /*0970*/  BSYNC.RECONVERGENT B0 ;  /* 0x0000000000007941 */ /* 0x000fea0003800200 */
.L_x_9:
[----:B------:R-:W3:Y:S01]  /*0980*/  SHFL.IDX PT, R2, R49, RZ, 0x1f ;  /* 0x00001fff31027589 */ /* 0x000ee200000e0000 */
[----:B------:R-:W-:Y:S01]  /*0990*/  NOP ;  /* 0x0000000000007918 */ /* 0x000fe20000000000 */
[----:B---3--:R-:W-:-:S13]  /*09a0*/  ISETP.NE.AND P0, PT, R2, 0x1, PT ;  /* 0x000000010200780c */ /* 0x008fda0003f05270 */
[----:B------:R-:W-:Y:S05]  /*09b0*/  @P0 BRA `(.L_x_11) ;  /* 0x0000000000500947 */ /* 0x000fea0003800000 */
        /* <DEDUP_REMOVED lines=9> */
[----:B------:R-:W-:Y:S01]  /*0a50*/  USHF.L.U32 UR6, UR6, 0x1, URZ ;  /* 0x0000000106067899 */ /* 0x000fe200080006ff */
[----:B------:R-:W-:Y:S01]  /*0a60*/  ELECT P0, URZ, PT ;  /* 0x0000000000ff782f */ /* 0x000fe20003800000 */
[----:B---3--:R-:W-:Y:S01]  /*0a70*/  ULEA UR4, UR4, UR5, 0x18 ;  /* 0x0000000504047291 */ /* 0x008fe2000f8ec0ff */
[----:B------:R-:W3:Y:S11]  /*0a80*/  FENCE.VIEW.ASYNC.S ;  /* 0x00000000000073c6 */ /* 0x000ef60000000000 */
[----:B---3--:R3:W4:Y:S01]  /*0a90*/  SYNCS.EXCH.64 URZ, [UR4+0x1a0], UR8 ;  /* 0x0001a00804ff75b2 */ /* 0x0087220008000100 */
[----:B------:R3:W1:Y:S01]  /*0aa0*/  SYNCS.EXCH.64 URZ, [UR4+0x1b8], UR6 ;  /* 0x0001b80604ff75b2 */ /* 0x0006620008000100 */
[----:B------:R3:W1:Y:S01]  /*0ab0*/  SYNCS.EXCH.64 URZ, [UR4+0x1a8], UR8 ;  /* 0x0001a80804ff75b2 */ /* 0x0006620008000100 */
[----:B------:R3:W1:Y:S01]  /*0ac0*/  SYNCS.EXCH.64 URZ, [UR4+0x1c0], UR6 ;  /* 0x0001c00604ff75b2 */ /* 0x0006620008000100 */
[----:B------:R3:W1:Y:S01]  /*0ad0*/  SYNCS.EXCH.64 URZ, [UR4+0x1b0], UR8 ;  /* 0x0001b00804ff75b2 */ /* 0x0006620008000100 */
[----:B------:R3:W1:Y:S01]  /*0ae0*/  SYNCS.EXCH.64 URZ, [UR4+0x1c8], UR6 ;  /* 0x0001c80604ff75b2 */ /* 0x0006620008000100 */
[----:B------:R-:W-:Y:S01]  /*0af0*/  NOP ;  /* 0x0000000000007918 */ /* 0x000fe20000000000 */
.L_x_11:
[----:B------:R-:W2:Y:S01]  /*0b00*/  SHFL.IDX PT, R2, R49, RZ, 0x1f ;  /* 0x00001fff31027589 */ /* 0x000ea200000e0000 */
[----:B------:R-:W-:Y:S01]  /*0b10*/  NOP ;  /* 0x0000000000007918 */ /* 0x000fe20000000000 */
[----:B--2---:R-:W-:-:S13]  /*0b20*/  ISETP.NE.AND P0, PT, R2, 0x3, PT ;  /* 0x000000030200780c */ /* 0x004fda0003f05270 */
[----:B------:R-:W-:Y:S05]  /*0b30*/  @P0 BRA `(.L_x_12) ;  /* 0x0000000000300947 */ /* 0x000fea0003800000 */
[----:B---3--:R-:W2:Y:S01]  /*0b40*/  S2UR UR4, SR_CgaCtaId ;  /* 0x00000000000479c3 */ /* 0x008ea20000008800 */
[----:B------:R-:W-:Y:S01]  /*0b50*/  UMOV UR6, 0x400 ;  /* 0x0000040000067882 */ /* 0x000fe20000000000 */
[----:B------:R-:W-:Y:S01]  /*0b60*/  UMOV UR5, 0x20 ;  /* 0x0000002000057882 */ /* 0x000fe20000000000 */
[----:B------:R-:W-:Y:S01]  /*0b70*/  ELECT P0, URZ, PT ;  /* 0x0000000000ff782f */ /* 0x000fe20003800000 */
[----:B--2---:R-:W-:Y:S02]  /*0b80*/  ULEA UR6, UR4, UR6, 0x18 ;  /* 0x0000000604067291 */ /* 0x004fe4000f8ec0ff */
[----:B------:R-:W-:-:S04]  /*0b90*/  UIADD3 UR4, UPT, UPT, -UR5, 0x100000, URZ ;  /* 0x0010000005047890 */ /* 0x000fc8000fffe1ff */
[----:B------:R-:W-:Y:S02]  /*0ba0*/  USHF.L.U32 UR5, UR4, 0xb, URZ ;  /* 0x0000000b04057899 */ /* 0x000fe400080006ff */
[----:B------:R-:W-:Y:S01]  /*0bb0*/  USHF.L.U32 UR4, UR4, 0x1, URZ ;  /* 0x0000000104047899 */ /* 0x000fe200080006ff */
[----:B------:R-:W2:Y:S11]  /*0bc0*/  FENCE.VIEW.ASYNC.S ;  /* 0x00000000000073c6 */ /* 0x000eb60000000000 */
[----:B--2---:R2:W3:Y:S01]  /*0bd0*/  SYNCS.EXCH.64 URZ, [UR6+0x1d0], UR4 ;  /* 0x0001d00406ff75b2 */ /* 0x0044e20008000100 */
[----:B------:R2:W1:Y:S01]  /*0be0*/  SYNCS.EXCH.64 URZ, [UR6+0x1d8], UR4 ;  /* 0x0001d80406ff75b2 */ /* 0x0004620008000100 */
[----:B------:R-:W-:Y:S01]  /*0bf0*/  NOP ;  /* 0x0000000000007918 */ /* 0x000fe20000000000 */
.L_x_12:
[----:B------:R-:W4:Y:S01]  /*0c00*/  SHFL.IDX PT, R2, R49, RZ, 0x1f ;  /* 0x00001fff31027589 */ /* 0x000f2200000e0000 */
[----:B------:R-:W-:Y:S01]  /*0c10*/  NOP ;  /* 0x0000000000007918 */ /* 0x000fe20000000000 */
[----:B----4-:R-:W-:-:S13]  /*0c20*/  ISETP.NE.AND P0, PT, R2, 0x4, PT ;  /* 0x000000040200780c */ /* 0x010fda0003f05270 */
[----:B------:R-:W-:Y:S05]  /*0c30*/  @P0 BRA `(.L_x_13) ;  /* 0x0000000000440947 */ /* 0x000fea0003800000 */
[----:B--23--:R-:W2:Y:S01]  /*0c40*/  S2UR UR6, SR_CgaCtaId ;  /* 0x00000000000679c3 */ /* 0x00cea20000008800 */
[----:B------:R-:W-:Y:S01]  /*0c50*/  UMOV UR4, 0x1e0 ;  /* 0x000001e000047882 */ /* 0x000fe20000000000 */
[----:B------:R-:W-:Y:S01]  /*0c60*/  UMOV UR5, 0x400 ;  /* 0x0000040000057882 */ /* 0x000fe20000000000 */
[----:B------:R-:W-:Y:S01]  /*0c70*/  USEL UR4, UR4, 0x1a0, UP3 ;  /* 0x000001a004047887 */ /* 0x000fe20009800000 */
[----:B------:R-:W-:Y:S01]  /*0c80*/  UMOV UR8, 0x1 ;  /* 0x0000000100087882 */ /* 0x000fe20000000000 */
[----:B------:R-:W-:Y:S01]  /*0c90*/  ELECT P0, URZ, PT ;  /* 0x0000000000ff782f */ /* 0x000fe20003800000 */
[----:B------:R-:W-:-:S04]  /*0ca0*/  UIADD3 UR8, UPT, UPT, -UR8, 0x100000, URZ ;  /* 0x0010000008087890 */ /* 0x000fc8000fffe1ff */
[----:B------:R-:W-:Y:S02]  /*0cb0*/  USHF.L.U32 UR9, UR8, 0xb, URZ ;  /* 0x0000000b08097899 */ /* 0x000fe400080006ff */
[----:B------:R-:W-:Y:S02]  /*0cc0*/  USHF.L.U32 UR8, UR8, 0x1, URZ ;  /* 0x0000000108087899 */ /* 0x000fe400080006ff */
[----:B--2---:R-:W-:Y:S02]  /*0cd0*/  ULEA UR6, UR6, UR5, 0x18 ;  /* 0x0000000506067291 */ /* 0x004fe4000f8ec0ff */
[----:B------:R-:W-:-:S04]  /*0ce0*/  UIADD3 UR4, UPT, UPT, -UR4, 0x100000, URZ ;  /* 0x0010000004047890 */ /* 0x000fc8000fffe1ff */
[----:B------:R-:W-:Y:S02]  /*0cf0*/  USHF.L.U32 UR5, UR4, 0xb, URZ ;  /* 0x0000000b04057899 */ /* 0x000fe400080006ff */
[----:B------:R-:W-:Y:S01]  /*0d00*/  USHF.L.U32 UR4, UR4, 0x1, URZ ;  /* 0x0000000104047899 */ /* 0x000fe200080006ff */
[----:B------:R-:W2:Y:S03]  /*0d10*/  FENCE.VIEW.ASYNC.S ;  /* 0x00000000000073c6 */ /* 0x000ea60000000000 */
[----:B--2---:R4:W2:Y:S08]  /*0d20*/  SYNCS.EXCH.64 URZ, [UR6+0x1e0], UR8 ;  /* 0x0001e00806ff75b2 */ /* 0x0048b00008000100 */
[----:B------:R4:W3:Y:S02]  /*0d30*/  SYNCS.EXCH.64 URZ, [UR6+0x1e8], UR4 ;  /* 0x0001e80406ff75b2 */ /* 0x0008e40008000100 */
[----:B----4-:R-:W-:Y:S01]  /*0d40*/  NOP ;  /* 0x0000000000007918 */ /* 0x010fe20000000000 */
.L_x_13:
[----:B------:R-:W4:Y:S01]  /*0d50*/  SHFL.IDX PT, R2, R49, RZ, 0x1f ;  /* 0x00001fff31027589 */ /* 0x000f2200000e0000 */
[----:B------:R-:W-:Y:S01]  /*0d60*/  NOP ;  /* 0x0000000000007918 */ /* 0x000fe20000000000 */
[----:B----4-:R-:W-:-:S13]  /*0d70*/  ISETP.NE.AND P0, PT, R2, 0x5, PT ;  /* 0x000000050200780c */ /* 0x010fda0003f05270 */
[----:B------:R-:W-:Y:S05]  /*0d80*/  @P0 BRA `(.L_x_14) ;  /* 0x0000000000480947 */ /* 0x000fea0003800000 */
[----:B--2---:R-:W2:Y:S01]  /*0d90*/  S2UR UR5, SR_CgaCtaId ;  /* 0x00000000000579c3 */ /* 0x004ea20000008800 */
[----:B---3--:R-:W-:Y:S01]  /*0da0*/  UMOV UR4, 0x400 ;  /* 0x0000040000047882 */ /* 0x008fe20000000000 */
        /* <DEDUP_REMOVED lines=9> */
[----:B--2---:R-:W-:Y:S01]  /*0e40*/  ULEA UR4, UR5, UR4, 0x18 ;  /* 0x0000000405047291 */ /* 0x004fe2000f8ec0ff */
[----:B------:R-:W2:Y:S11]  /*0e50*/  FENCE.VIEW.ASYNC.S ;  /* 0x00000000000073c6 */ /* 0x000eb60000000000 */
[----:B--2---:R4:W2:Y:S01]  /*0e60*/  SYNCS.EXCH.64 URZ, [UR4+0x1f0], UR8 ;  /* 0x0001f00804ff75b2 */ /* 0x0048a20008000100 */
[----:B------:R4:W3:Y:S01]  /*0e70*/  SYNCS.EXCH.64 URZ, [UR4+0x200], UR6 ;  /* 0x0002000604ff75b2 */ /* 0x0008e20008000100 */
[----:B------:R4:W1:Y:S01]  /*0e80*/  SYNCS.EXCH.64 URZ, [UR4+0x1f8], UR8 ;  /* 0x0001f80804ff75b2 */ /* 0x0008620008000100 */
[----:B------:R4:W1:Y:S02]  /*0e90*/  SYNCS.EXCH.64 URZ, [UR4+0x208], UR6 ;  /* 0x0002080604ff75b2 */ /* 0x0008640008000100 */
[----:B----4-:R-:W-:Y:S01]  /*0ea0*/  NOP ;  /* 0x0000000000007918 */ /* 0x010fe20000000000 */
.L_x_14:
[----:B--23--:R-:W2:Y:S01]  /*0eb0*/  LDCU UR4, c[0x0][0x36c] ;  /* 0x00006d80ff0477ac */ /* 0x00cea20008000800 */
[----:B------:R-:W-:Y:S01]  /*0ec0*/  ISETP.NE.OR P3, PT, R0, 0x2, !P3 ;  /* 0x000000020000780c */ /* 0x000fe20005f65670 */
[----:B------:R-:W-:Y:S01]  /*0ed0*/  NOP ;  /* 0x0000000000007918 */ /* 0x000fe20000000000 */
[----:B------:R-:W-:Y:S01]  /*0ee0*/  LOP3.LUT R2, R47, 0x1f, RZ, 0xc0, !PT ;  /* 0x0000001f2f027812 */ /* 0x000fe200078ec0ff */
[----:B------:R-:W-:Y:S02]  /*0ef0*/  UISETP.NE.AND UP4, UPT, UR18, 0x2, UPT ;  /* 0x000000021200788c */ /* 0x000fe4000bf85270 */
[----:B------:R-:W-:Y:S02]  /*0f00*/  UISETP.NE.AND UP5, UPT, UR18, URZ, UPT ;  /* 0x000000ff1200728c */ /* 0x000fe4000bfa5270 */
[----:B--2---:R-:W-:-:S09]  /*0f10*/  UISETP.EQ.U32.AND UP6, UPT, UR4, 0x1, UPT ;  /* 0x000000010400788c */ /* 0x004fd2000bfc2070 */
[----:B------:R-:W-:Y:S05]  /*0f20*/  BRA.U !UP6, `(.L_x_15) ;  /* 0x000000010e087547 */ /* 0x000fea000b800000 */
[----:B-1----:R-:W-:Y:S01]  /*0f30*/  UCGABAR_ARV ;  /* 0x00000000000079c7 */ /* 0x002fe20008000000 */
[----:B------:R-:W-:Y:S05]  /*0f40*/  BRA `(.L_x_16) ;  /* 0x0000000000047947 */ /* 0x000fea0003800000 */
.L_x_15:
[----:B-1----:R-:W-:Y:S01]  /*0f50*/  NOP ;  /* 0x0000000000007918 */ /* 0x002fe20000000000 */
.L_x_16:
[----:B------:R-:W1:Y:S01]  /*0f60*/  S2UR UR51, SR_CTAID.X ;  /* 0x00000000003379c3 */ /* 0x000e620000002500 */
[----:B------:R-:W-:-:S05]  /*0f70*/  CS2R.32 R55, SR_CgaSize ;  /* 0x0000000000377805 */ /* 0x000fca0000008a00 */
[----:B------:R-:W-:-:S05]  /*0f80*/  IMAD R55, R55, -0xa0, RZ ;  /* 0xffffff6037377824 */ /* 0x000fca00078e02ff */
[----:B------:R-:W-:-:S14]  /*0f90*/  R2UR UR5, R55 ;  /* 0x00000000370572ca */ /* 0x000fdc00000e0000 */
[----:B------:R-:W2:Y:S01]  /*0fa0*/  LDCU UR5, c[0x0][UR5+0x2b0] ;  /* 0x00005600050577ac */ /* 0x000ea20008000800 */
[----:B------:R-:W-:-:S05]  /*0fb0*/  CS2R.32 R55, SR_CgaSize ;  /* 0x0000000000377805 */ /* 0x000fca0000008a00 */
[----:B------:R-:W-:-:S05]  /*0fc0*/  IMAD R55, R55, -0xa0, RZ ;  /* 0xffffff6037377824 */ /* 0x000fca00078e02ff */
[----:B------:R-:W-:-:S14]  /*0fd0*/  R2UR UR4, R55 ;  /* 0x00000000370472ca */ /* 0x000fdc00000e0000 */
[----:B------:R-:W3:Y:S01]  /*0fe0*/  LDCU UR4, c[0x0][UR4+0x2b4] ;  /* 0x00005680040477ac */ /* 0x000ee20008000800 */
[----:B------:R-:W4:Y:S01]  /*0ff0*/  S2UR UR26, SR_CTAID.Y ;  /* 0x00000000001a79c3 */ /* 0x000f220000002600 */
[----:B------:R-:W-:-:S05]  /*1000*/  CS2R.32 R55, SR_CgaSize ;  /* 0x0000000000377805 */ /* 0x000fca0000008a00 */
[----:B------:R-:W-:-:S05]  /*1010*/  IMAD R55, R55, -0xa0, RZ ;  /* 0xffffff6037377824 */ /* 0x000fca00078e02ff */
[----:B------:R-:W-:-:S14]  /*1020*/  R2UR UR7, R55 ;  /* 0x00000000370772ca */ /* 0x000fdc00000e0000 */
[----:B------:R-:W3:Y:S01]  /*1030*/  LDCU UR7, c[0x0][UR7+0x2a0] ;  /* 0x00005400070777ac */ /* 0x000ee20008000800 */
[----:B------:R-:W-:-:S05]  /*1040*/  CS2R.32 R55, SR_CgaSize ;  /* 0x0000000000377805 */ /* 0x000fca0000008a00 */
[----:B------:R-:W-:-:S05]  /*1050*/  IMAD R55, R55, -0xa0, RZ ;  /* 0xffffff6037377824 */ /* 0x000fca00078e02ff */
[----:B------:R-:W-:-:S14]  /*1060*/  R2UR UR8, R55 ;  /* 0x00000000370872ca */ /* 0x000fdc00000e0000 */
[----:B------:R-:W3:Y:S01]  /*1070*/  LDCU UR8, c[0x0][UR8+0x2a4] ;  /* 0x00005480080877ac */ /* 0x000ee20008000800 */
[----:B------:R-:W3:Y:S01]  /*1080*/  S2UR UR9, SR_CgaCtaId ;  /* 0x00000000000979c3 */ /* 0x000ee20000008800 */
[----:B------:R-:W3:Y:S01]  /*1090*/  LDCU UR19, c[0x0][0xb24] ;  /* 0x00016480ff1377ac */ /* 0x000ee20008000800 */
[----:B------:R-:W3:Y:S01]  /*10a0*/  LDCU UR39, c[0x0][0xb24] ;  /* 0x00016480ff2777ac */ /* 0x000ee20008000800 */
[----:B-1----:R-:W-:Y:S01]  /*10b0*/  I2FP.F32.U32 R3, UR51 ;  /* 0x0000003300037c45 */ /* 0x002fe20008201000 */
[----:B------:R-:W1:Y:S04]  /*10c0*/  LDCU UR22, c[0x0][0xb30] ;  /* 0x00016600ff1677ac */ /* 0x000e680008000800 */
[----:B--2---:R-:W-:Y:S01]  /*10d0*/  FMUL R3, R3, UR5 ;  /* 0x0000000503037c20 */ /* 0x004fe20008400000 */
[----:B----4-:R-:W-:-:S05]  /*10e0*/  I2FP.F32.U32 R0, UR26 ;  /* 0x0000001a00007c45 */ /* 0x010fca0008201000 */
[----:B------:R-:W2:Y:S01]  /*10f0*/  F2I.U32.TRUNC.NTZ R3, R3 ;  /* 0x0000000300037305 */ /* 0x000ea2000020f000 */
[----:B---3--:R-:W-:Y:S01]  /*1100*/  FMUL R0, R0, UR4 ;  /* 0x0000000400007c20 */ /* 0x008fe20008400000 */
[----:B------:R-:W-:-:S06]  /*1110*/  USHF.L.U32 UR33, UR9, 0xa, URZ ;  /* 0x0000000a09217899 */ /* 0x000fcc00080006ff */
[----:B------:R-:W3:Y:S01]  /*1120*/  F2I.U32.TRUNC.NTZ R0, R0 ;  /* 0x0000000000007305 */ /* 0x000ee2000020f000 */
[----:B------:R-:W-:Y:S01]  /*1130*/  ULOP3.LUT UR33, UR33, 0x400, URZ, 0xc0, !UPT ;  /* 0x0000040021217892 */ /* 0x000fe2000f8ec0ff */
[----:B--2---:R-:W-:Y:S02]  /*1140*/  R2UR UR4, R3 ;  /* 0x00000000030472ca */ /* 0x004fe400000e0000 */
[----:B---3--:R-:W-:Y:S02]  /*1150*/  R2UR UR6, R0 ;  /* 0x00000000000672ca */ /* 0x008fe400000e0000 */
[----:B------:R-:W-:-:S09]  /*1160*/  PRMT R0, RZ, 0x7610, R0 ;  /* 0x00007610ff007816 */ /* 0x000fd20000000000 */
[----:B------:R-:W-:-:S04]  /*1170*/  UIADD3 UR5, UPT, UPT, -UR4, URZ, URZ ;  /* 0x000000ff04057290 */ /* 0x000fc8000fffe1ff */
[----:B------:R-:W-:Y:S02]  /*1180*/  UIMAD UR5, UR7, UR5, UR51 ;  /* 0x00000005070572a4 */ /* 0x000fe4000f8e0233 */
[----:B------:R-:W-:-:S04]  /*1190*/  UIADD3 UR4, UPT, UPT, -UR6, URZ, URZ ;  /* 0x000000ff06047290 */ /* 0x000fc8000fffe1ff */
[----:B------:R-:W-:Y:S01]  /*11a0*/  IMAD.U32 R55, RZ, RZ, UR5 ;  /* 0x00000005ff377e24 */ /* 0x000fe2000f8e00ff */
[----:B------:R-:W-:-:S06]  /*11b0*/  UIMAD UR4, UR8, UR4, UR26 ;  /* 0x00000004080472a4 */ /* 0x000fcc000f8e021a */
[----:B------:R-:W-:Y:S01]  /*11c0*/  IMAD.U32 R54, RZ, RZ, UR4 ;  /* 0x00000004ff367e24 */ /* 0x000fe2000f8e00ff */
[----:B-1----:R-:W-:Y:S06]  /*11d0*/  BRA.U UP5, `(.L_x_17) ;  /* 0x00000001052c7547 */ /* 0x002fec000b800000 */
[----:B------:R-:W-:Y:S02]  /*11e0*/  R2UR UR4, R54 ;  /* 0x00000000360472ca */ /* 0x000fe400000e0000 */
[----:B------:R-:W-:-:S11]  /*11f0*/  R2UR UR6, R55 ;  /* 0x00000000370672ca */ /* 0x000fd600000e0000 */
[----:B------:R-:W-:-:S04]  /*1200*/  UISETP.NE.AND UP0, UPT, UR4, URZ, UPT ;  /* 0x000000ff0400728c */ /* 0x000fc8000bf05270 */
[----:B------:R-:W-:-:S04]  /*1210*/  UISETP.EQ.OR UP0, UPT, UR6, URZ, !UP0 ;  /* 0x000000ff0600728c */ /* 0x000fc8000c702670 */
[----:B------:R-:W-:Y:S02]  /*1220*/  USEL UR5, URZ, 0x1, !UP0 ;  /* 0x00000001ff057887 */ /* 0x000fe4000c000000 */
[----:B------:R-:W-:-:S04]  /*1230*/  UISETP.NE.AND UP0, UPT, UR4, URZ, UPT ;  /* 0x000000ff0400728c */ /* 0x000fc8000bf05270 */
[----:B------:R-:W-:Y:S02]  /*1240*/  USEL UR4, URZ, 0x2, UP0 ;  /* 0x00000002ff047887 */ /* 0x000fe40008000000 */
[----:B------:R-:W-:-:S04]  /*1250*/  UISETP.NE.AND UP0, UPT, UR6, 0x1, UPT ;  /* 0x000000010600788c */ /* 0x000fc8000bf05270 */
[----:B------:R-:W-:-:S04]  /*1260*/  USEL UR4, UR4, 0x2, UP0 ;  /* 0x0000000204047887 */ /* 0x000fc80008000000 */
[----:B------:R-:W-:-:S06]  /*1270*/  UIADD3 UR4, UPT, UPT, UR5, UR4, URZ ;  /* 0x0000000405047290 */ /* 0x000fcc000fffe0ff */
[----:B------:R-:W-:-:S07]  /*1280*/  IMAD.U32 R0, RZ, RZ, UR4 ;  /* 0x00000004ff007e24 */ /* 0x000fce000f8e00ff */
.L_x_17:
[----:B------:R-:W1:Y:S01]  /*1290*/  S2UR UR52, SR_CTAID.Z ;  /* 0x00000000003479c3 */ /* 0x000e620000002700 */
[----:B------:R-:W-:-:S09]  /*12a0*/  UISETP.GE.AND UP0, UPT, UR19, 0x1, UPT ;  /* 0x000000011300788c */ /* 0x000fd2000bf06270 */
[----:B------:R-:W-:Y:S05]  /*12b0*/  BRA.U !UP0, `(.L_x_18) ;  /* 0x0000000108d47547 */ /* 0x000fea000b800000 */
[----:B------:R-:W2:Y:S01]  /*12c0*/  LDCU.128 UR12, c[0x0][0xb10] ;  /* 0x00016200ff0c77ac */ /* 0x000ea20008000c00 */
[----:B------:R-:W3:Y:S01]  /*12d0*/  LDCU UR20, c[0x0][0xb0c] ;  /* 0x00016180ff1477ac */ /* 0x000ee20008000800 */
[----:B------:R-:W4:Y:S01]  /*12e0*/  LDCU UR6, c[0x0][0x370] ;  /* 0x00006e00ff0677ac */ /* 0x000f220008000800 */
[----:B------:R-:W1:Y:S01]  /*12f0*/  LDCU UR7, c[0x0][0x374] ;  /* 0x00006e80ff0777ac */ /* 0x000e620008000800 */
[----:B------:R-:W1:Y:S01]  /*1300*/  LDCU UR21, c[0x0][0xb20] ;  /* 0x00016400ff1577ac */ /* 0x000e620008000800 */
[----:B--2---:R-:W-:Y:S02]  /*1310*/  UIMAD.WIDE.U32 UR4, UR51, UR12, URZ ;  /* 0x0000000c330472a5 */ /* 0x004fe4000f8e00ff */
[----:B---3--:R-:W-:Y:S01]  /*1320*/  UISETP.NE.AND UP0, UPT, UR20, 0x1, UPT ;  /* 0x000000011400788c */ /* 0x008fe2000bf05270 */
[----:B------:R-:W2:Y:S01]  /*1330*/  LDCU.64 UR8, c[0x0][0xb28] ;  /* 0x00016500ff0877ac */ /* 0x000ea20008000a00 */
[----:B----4-:R-:W-:-:S03]  /*1340*/  UIMAD.WIDE.U32 UR10, UR6, UR12, URZ ;  /* 0x0000000c060a72a5 */ /* 0x010fc6000f8e00ff */
[----:B------:R-:W-:Y:S01]  /*1350*/  UMOV UR4, UR5 ;  /* 0x0000000500047c82 */ /* 0x000fe20008000000 */
[----:B------:R-:W-:Y:S02]  /*1360*/  UISETP.NE.AND UP2, UPT, UR19, 0x1, UPT ;  /* 0x000000011300788c */ /* 0x000fe4000bf45270 */
[----:B------:R-:W-:Y:S01]  /*1370*/  USHF.R.U32.HI UR4, URZ, UR13, UR4 ;  /* 0x0000000dff047299 */ /* 0x000fe20008011604 */
[----:B------:R-:W-:Y:S01]  /*1380*/  UMOV UR10, UR11 ;  /* 0x0000000b000a7c82 */ /* 0x000fe20008000000 */
[----:B------:R-:W-:Y:S02]  /*1390*/  UIMAD.WIDE.U32 UR16, UR26, UR15, URZ ;  /* 0x0000000f1a1072a5 */ /* 0x000fe4000f8e00ff */
[----:B------:R-:W-:Y:S02]  /*13a0*/  USEL UR5, UR51, UR4, !UP0 ;  /* 0x0000000433057287 */ /* 0x000fe4000c000000 */
[----:B------:R-:W-:Y:S02]  /*13b0*/  @UP0 USHF.R.U32.HI UR6, URZ, UR13, UR10 ;  /* 0x0000000dff060299 */ /* 0x000fe4000801160a */
[----:B------:R-:W-:-:S02]  /*13c0*/  UISETP.NE.AND UP0, UPT, UR14, 0x1, UPT ;  /* 0x000000010e00788c */ /* 0x000fc4000bf05270 */
[----:B-1----:R-:W-:Y:S02]  /*13d0*/  UIMAD.WIDE.U32 UR10, UR7, UR15, URZ ;  /* 0x0000000f070a72a5 */ /* 0x002fe4000f8e00ff */
[----:B--2---:R-:W-:Y:S01]  /*13e0*/  UIMAD.WIDE.U32 UR12, UR6, UR8, URZ ;  /* 0x00000008060c72a5 */ /* 0x004fe2000f8e00ff */
[----:B------:R-:W-:Y:S02]  /*13f0*/  UMOV UR4, UR17 ;  /* 0x0000001100047c82 */ /* 0x000fe40008000000 */
[----:B------:R-:W-:Y:S02]  /*1400*/  USHF.R.U32.HI UR4, URZ, UR21, UR4 ;  /* 0x00000015ff047299 */ /* 0x000fe40008011604 */
[----:B------:R-:W-:Y:S02]  /*1410*/  UMOV UR10, UR11 ;  /* 0x0000000b000a7c82 */ /* 0x000fe40008000000 */
[----:B------:R-:W-:Y:S01]  /*1420*/  UMOV UR12, UR13 ;  /* 0x0000000d000c7c82 */ /* 0x000fe20008000000 */
[----:B------:R-:W-:-:S02]  /*1430*/  @UP0 USHF.R.U32.HI UR7, URZ, UR21, UR10 ;  /* 0x00000015ff070299 */ /* 0x000fc4000801160a */
[----:B------:R-:W-:Y:S02]  /*1440*/  USEL UR4, UR26, UR4, !UP0 ;  /* 0x000000041a047287 */ /* 0x000fe4000c000000 */
[----:B------:R-:W-:Y:S02]  /*1450*/  UIMAD.WIDE.U32 UR10, UR7, UR8, URZ ;  /* 0x00000008070a72a5 */ /* 0x000fe4000f8e00ff */
[----:B------:R-:W-:Y:S02]  /*1460*/  @UP2 USHF.R.U32.HI UR6, URZ, UR9, UR12 ;  /* 0x00000009ff062299 */ /* 0x000fe4000801160c */
[----:B------:R-:W-:-:S03]  /*1470*/  UIMAD.WIDE.U32 UR12, UR4, UR8, URZ ;  /* 0x00000008040c72a5 */ /* 0x000fc6000f8e00ff */
[----:B------:R-:W-:Y:S02]  /*1480*/  UMOV UR10, UR11 ;  /* 0x0000000b000a7c82 */ /* 0x000fe40008000000 */
[----:B------:R-:W-:Y:S02]  /*1490*/  @UP2 USHF.R.U32.HI UR7, URZ, UR9, UR10 ;  /* 0x00000009ff072299 */ /* 0x000fe4000801160a */
[----:B------:R-:W-:Y:S02]  /*14a0*/  UIMAD UR10, UR6, UR19, URZ ;  /* 0x00000013060a72a4 */ /* 0x000fe4000f8e02ff */
[----:B------:R-:W-:-:S04]  /*14b0*/  UIMAD UR7, UR7, UR19, URZ ;  /* 0x00000013070772a4 */ /* 0x000fc8000f8e02ff */
[----:B------:R-:W-:-:S03]  /*14c0*/  UISETP.GE.AND UP0, UPT, UR4, UR7, UPT ;  /* 0x000000070400728c */ /* 0x000fc6000bf06270 */
[----:B------:R-:W-:Y:S01]  /*14d0*/  UMOV UR7, UR13 ;  /* 0x0000000d00077c82 */ /* 0x000fe20008000000 */
[----:B------:R-:W-:Y:S02]  /*14e0*/  UISETP.GE.OR UP0, UPT, UR5, UR10, UP0 ;  /* 0x0000000a0500728c */ /* 0x000fe40008706670 */
[----:B------:R-:W-:Y:S02]  /*14f0*/  UIMAD.WIDE.U32 UR10, UR5, UR8, URZ ;  /* 0x00000008050a72a5 */ /* 0x000fe4000f8e00ff */
[----:B------:R-:W-:Y:S02]  /*1500*/  USHF.R.U32.HI UR7, URZ, UR9, UR7 ;  /* 0x00000009ff077299 */ /* 0x000fe40008011607 */
[----:B------:R-:W-:Y:S02]  /*1510*/  UIADD3 UR10, UPT, UPT, -UR4, URZ, URZ ;  /* 0x000000ff040a7290 */ /* 0x000fe4000fffe1ff */
[----:B------:R-:W-:Y:S02]  /*1520*/  USEL UR7, UR4, UR7, !UP2 ;  /* 0x0000000704077287 */ /* 0x000fe4000d000000 */
[----:B------:R-:W-:Y:S01]  /*1530*/  UIMAD UR10, UR14, UR10, UR26 ;  /* 0x0000000a0e0a72a4 */ /* 0x000fe2000f8e021a */
[----:B------:R-:W-:Y:S01]  /*1540*/  @!UP0 UMOV UR8, UR11 ;  /* 0x0000000b00088c82 */ /* 0x000fe20008000000 */
[----:B------:R-:W-:-:S02]  /*1550*/  UIADD3 UR11, UPT, UPT, -UR5, URZ, URZ ;  /* 0x000000ff050b7290 */ /* 0x000fc4000fffe1ff */
[----:B------:R-:W-:Y:S02]  /*1560*/  @!UP0 USHF.R.U32.HI UR8, URZ, UR9, UR8 ;  /* 0x00000009ff088299 */ /* 0x000fe40008011608 */
[----:B------:R-:W-:Y:S02]  /*1570*/  UIADD3 UR9, UPT, UPT, -UR7, URZ, URZ ;  /* 0x000000ff07097290 */ /* 0x000fe4000fffe1ff */
[----:B------:R-:W-:Y:S02]  /*1580*/  @!UP0 USEL UR8, UR5, UR8, !UP2 ;  /* 0x0000000805088287 */ /* 0x000fe4000d000000 */
[----:B------:R-:W-:Y:S02]  /*1590*/  UIMAD UR9, UR19, UR9, UR4 ;  /* 0x00000009130972a4 */ /* 0x000fe4000f8e0204 */
[----:B------:R-:W-:Y:S02]  /*15a0*/  @!UP0 UIADD3 UR7, UPT, UPT, UR7, -UR8, URZ ;  /* 0x8000000807078290 */ /* 0x000fe4000fffe0ff */
[----:B------:R-:W-:-:S02]  /*15b0*/  @!UP0 UIMAD UR6, UR9, UR6, UR8 ;  /* 0x00000006090682a4 */ /* 0x000fc4000f8e0208 */
[----:B------:R-:W-:Y:S02]  /*15c0*/  @!UP0 UIMAD UR4, UR7, UR19, UR5 ;  /* 0x00000013070482a4 */ /* 0x000fe4000f8e0205 */
[----:B------:R-:W-:Y:S02]  /*15d0*/  UIMAD UR51, UR20, UR11, UR51 ;  /* 0x0000000b143372a4 */ /* 0x000fe4000f8e0233 */
[----:B------:R-:W-:Y:S01]  /*15e0*/  UIMAD UR26, UR4, UR14, UR10 ;  /* 0x0000000e041a72a4 */ /* 0x000fe2000f8e020a */
[----:B------:R-:W-:Y:S02]  /*15f0*/  @!UP0 UMOV UR5, UR6 ;  /* 0x0000000600058c82 */ /* 0x000fe40008000000 */
[----:B------:R-:W-:-:S12]  /*1600*/  UIMAD UR51, UR5, UR20, UR51 ;  /* 0x00000014053372a4 */ /* 0x000fd8000f8e0233 */
.L_x_18:
[----:B------:R-:W-:-:S09]  /*1610*/  UISETP.NE.AND UP0, UPT, UR22, 0x1, UPT ;  /* 0x000000011600788c */ /* 0x000fd2000bf05270 */
[----:B------:R-:W-:Y:S05]  /*1620*/  BRA.U UP0, `(.L_x_19) ;  /* 0x0000000100407547 */ /* 0x000fea000b800000 */
[----:B------:R-:W2:Y:S01]  /*1630*/  LDCU.128 UR8, c[0x0][0xb10] ;  /* 0x00016200ff0877ac */ /* 0x000ea20008000c00 */
[----:B------:R-:W3:Y:S01]  /*1640*/  LDCU UR12, c[0x0][0xb0c] ;  /* 0x00016180ff0c77ac */ /* 0x000ee20008000800 */
[----:B------:R-:W4:Y:S01]  /*1650*/  LDCU UR13, c[0x0][0xb20] ;  /* 0x00016400ff0d77ac */ /* 0x000f220008000800 */
[----:B--2---:R-:W-:Y:S02]  /*1660*/  UIMAD.WIDE.U32 UR4, UR51, UR8, URZ ;  /* 0x00000008330472a5 */ /* 0x004fe4000f8e00ff */
[----:B------:R-:W-:Y:S02]  /*1670*/  UIMAD.WIDE.U32 UR6, UR26, UR11, URZ ;  /* 0x0000000b1a0672a5 */ /* 0x000fe4000f8e00ff */
[----:B---3--:R-:W-:Y:S02]  /*1680*/  UISETP.NE.AND UP0, UPT, UR12, 0x1, UPT ;  /* 0x000000010c00788c */ /* 0x008fe4000bf05270 */
[----:B------:R-:W-:-:S03]  /*1690*/  USHF.R.U32.HI UR5, URZ, UR9, UR5 ;  /* 0x00000009ff057299 */ /* 0x000fc60008011605 */
[----:B------:R-:W-:Y:S01]  /*16a0*/  UMOV UR4, UR7 ;  /* 0x0000000700047c82 */ /* 0x000fe20008000000 */
[----:B------:R-:W-:Y:S02]  /*16b0*/  USEL UR5, UR51, UR5, !UP0 ;  /* 0x0000000533057287 */ /* 0x000fe4000c000000 */
[----:B------:R-:W-:Y:S02]  /*16c0*/  UISETP.NE.AND UP0, UPT, UR10, 0x1, UPT ;  /* 0x000000010a00788c */ /* 0x000fe4000bf05270 */
[----:B----4-:R-:W-:-:S04]  /*16d0*/  USHF.R.U32.HI UR4, URZ, UR13, UR4 ;  /* 0x0000000dff047299 */ /* 0x010fc80008011604 */
[----:B------:R-:W-:-:S04]  /*16e0*/  USEL UR4, UR26, UR4, !UP0 ;  /* 0x000000041a047287 */ /* 0x000fc8000c000000 */
[----:B------:R-:W-:Y:S02]  /*16f0*/  UIADD3 UR6, UPT, UPT, UR5, -UR4, URZ ;  /* 0x8000000405067290 */ /* 0x000fe4000fffe0ff */
[----:B------:R-:W-:Y:S02]  /*1700*/  UIADD3 UR4, UPT, UPT, -UR5, UR4, URZ ;  /* 0x0000000405047290 */ /* 0x000fe4000fffe1ff */
[----:B------:R-:W-:Y:S02]  /*1710*/  UIMAD UR26, UR6, UR10, UR26 ;  /* 0x0000000a061a72a4 */ /* 0x000fe4000f8e021a */
[----:B------:R-:W-:-:S12]  /*1720*/  UIMAD UR51, UR4, UR12, UR51 ;  /* 0x0000000c043372a4 */ /* 0x000fd8000f8e0233 */
.L_x_19:
[----:B------:R-:W-:Y:S01]  /*1730*/  UISETP.NE.AND UP0, UPT, UR18, 0x2, UPT ;  /* 0x000000021200788c */ /* 0x000fe2000bf05270 */
[----:B------:R-:W-:Y:S09]  /*1740*/  BRA.U !UP6, `(.L_x_20) ;  /* 0x000000010e0c7547 */ /* 0x000ff2000b800000 */
[----:B------:R-:W-:Y:S01]  /*1750*/  UCGABAR_WAIT ;  /* 0x0000000000007dc7 */ /* 0x000fe20008000000 */
[----:B------:R-:W-:Y:S01]  /*1760*/  CCTL.IVALL ;  /* 0x00000000ff00798f */ /* 0x000fe20002000000 */
[----:B------:R-:W-:Y:S05]  /*1770*/  BRA `(.L_x_21) ;  /* 0x0000000000047947 */ /* 0x000fea0003800000 */
.L_x_20:
[----:B------:R-:W-:Y:S06]  /*1780*/  BAR.SYNC.DEFER_BLOCKING 0x0 ;  /* 0x0000000000007b1d */ /* 0x000fec0000010000 */
.L_x_21:
[----:B------:R-:W-:Y:S05]  /*1790*/  BRA.U UP0, `(.L_x_22) ;  /* 0x0000002100d47547 */ /* 0x000fea000b800000 */
[----:B------:R-:W2:Y:S01]  /*17a0*/  LDCU UR5, c[0x0][0x388] ;  /* 0x00007100ff0577ac */ /* 0x000ea20008000800 */
[----:B------:R-:W3:Y:S01]  /*17b0*/  S2UR UR7, SR_CgaCtaId ;  /* 0x00000000000779c3 */ /* 0x000ee20000008800 */
[----:B------:R-:W-:Y:S01]  /*17c0*/  PLOP3.LUT P1, PT, PT, PT, UP3, 0x80, 0x8 ;  /* 0x000000000008781c */ /* 0x000fe20003f2f038 */
[----:B------:R-:W-:Y:S01]  /*17d0*/  IMAD.MOV.U32 R3, RZ, RZ, 0x1 ;  /* 0x00000001ff037424 */ /* 0x000fe200078e00ff */
[----:B------:R-:W4:Y:S01]  /*17e0*/  LDCU UR6, c[0x0][0x38c] ;  /* 0x00007180ff0677ac */ /* 0x000f220008000800 */
[----:B------:R-:W-:Y:S01]  /*17f0*/  ISETP.EQ.OR P2, PT, R2, RZ, P3 ;  /* 0x000000ff0200720c */ /* 0x000fe20001f42670 */
[----:B------:R-:W-:Y:S01]  /*1800*/  IMAD.MOV.U32 R2, RZ, RZ, RZ ;  /* 0x000000ffff027224 */ /* 0x000fe200078e00ff */
[----:B------:R-:W-:Y:S01]  /*1810*/  PLOP3.LUT P1, PT, P1, PT, PT, 0x8, 0x80 ;  /* 0x000000000080781c */ /* 0x000fe20000f2e170 */
[----:B------:R-:W4:Y:S01]  /*1820*/  LDCU UR49, c[0x0][0x390] ;  /* 0x00007200ff3177ac */ /* 0x000f220008000800 */
[----:B------:R-:W-:Y:S02]  /*1830*/  UISETP.NE.AND UP1, UPT, UR18, URZ, UPT ;  /* 0x000000ff1200728c */ /* 0x000fe4000bf25270 */
[----:B------:R-:W-:Y:S01]  /*1840*/  USEL UR32, URZ, 0x1, UP4 ;  /* 0x00000001ff207887 */ /* 0x000fe2000a000000 */
[----:B------:R-:W1:Y:S01]  /*1850*/  LDCU UR48, c[0x0][0x370] ;  /* 0x00006e00ff3077ac */ /* 0x000e620008000800 */
[----:B--2---:R-:W-:Y:S01]  /*1860*/  UIADD3 UR5, UPT, UPT, UR5, 0x1f, URZ ;  /* 0x0000001f05057890 */ /* 0x004fe2000fffe0ff */
[----:B------:R-:W2:Y:S03]  /*1870*/  LDCU.64 UR36, c[0x0][0x348] ;  /* 0x00006900ff2477ac */ /* 0x000ea60008000a00 */
[----:B------:R-:W-:Y:S01]  /*1880*/  USHF.R.S32.HI UR4, URZ, 0x1f, UR5 ;  /* 0x0000001fff047899 */ /* 0x000fe20008011405 */
[----:B------:R-:W2:Y:S03]  /*1890*/  LDCU UR47, c[0x0][0x374] ;  /* 0x00006e80ff2f77ac */ /* 0x000ea60008000800 */
[----:B------:R-:W-:-:S02]  /*18a0*/  ULEA.HI UR4, UR4, UR5, URZ, 0x5 ;  /* 0x0000000504047291 */ /* 0x000fc4000f8f28ff */
[----:B---3--:R-:W-:Y:S02]  /*18b0*/  USHF.L.U32 UR5, UR7, 0x5, URZ ;  /* 0x0000000507057899 */ /* 0x008fe400080006ff */
[----:B------:R-:W-:Y:S02]  /*18c0*/  USHF.R.S32.HI UR4, URZ, 0x5, UR4 ;  /* 0x00000005ff047899 */ /* 0x000fe40008011404 */
[----:B-1----:R-:W-:Y:S02]  /*18d0*/  ULOP3.LUT UR52, UR5, 0x20, URZ, 0xe2, !UPT ;  /* 0x0000002005347892 */ /* 0x002fe4000f8ee2ff */
[----:B----4-:R-:W-:Y:S02]  /*18e0*/  UIMAD UR4, UR4, UR6, URZ ;  /* 0x00000006040472a4 */ /* 0x010fe4000f8e02ff */
[----:B------:R-:W-:Y:S02]  /*18f0*/  USEL UR32, UR32, 0x2, UP1 ;  /* 0x0000000220207887 */ /* 0x000fe40008800000 */
[----:B------:R-:W-:Y:S01]  /*1900*/  UIMAD UR49, UR4, UR49, URZ ;  /* 0x00000031043172a4 */ /* 0x000fe2000f8e02ff */
[----:B------:R-:W-:Y:S01]  /*1910*/  UMOV UR25, URZ ;  /* 0x000000ff00197c82 */ /* 0x000fe20008000000 */
[----:B------:R-:W-:-:S02]  /*1920*/  UMOV UR30, URZ ;  /* 0x000000ff001e7c82 */ /* 0x000fc40008000000 */
[----:B------:R-:W-:Y:S02]  /*1930*/  UISETP.NE.AND UP2, UPT, UR49, URZ, UPT ;  /* 0x000000ff3100728c */ /* 0x000fe4000bf45270 */
[----:B------:R-:W-:Y:S01]  /*1940*/  UISETP.LT.U32.AND UP0, UPT, UR49, 0x1a, UPT ;  /* 0x0000001a3100788c */ /* 0x000fe2000bf01070 */
[----:B------:R-:W-:-:S03]  /*1950*/  UMOV UR34, URZ ;  /* 0x000000ff00227c82 */ /* 0x000fc60008000000 */
[----:B------:R-:W-:-:S04]  /*1960*/  USEL UR4, UR49, 0x1a, UP0 ;  /* 0x0000001a31047887 */ /* 0x000fc80008000000 */
[----:B------:R-:W-:Y:S02]  /*1970*/  UIADD3 UR5, UPT, UPT, UR4, -0x1, URZ ;  /* 0xffffffff04057890 */ /* 0x000fe4000fffe0ff */
[----:B------:R-:W-:Y:S02]  /*1980*/  @!UP2 UIADD3 UR5, UPT, UPT, UR4, URZ, URZ ;  /* 0x000000ff0405a290 */ /* 0x000fe4000fffe0ff */
[----:B------:R-:W-:Y:S02]  /*1990*/  UIADD3 UR46, UPT, UPT, UR49, -UR4, URZ ;  /* 0x80000004312e7290 */ /* 0x000fe4000fffe0ff */
[----:B--2---:R-:W-:-:S12]  /*19a0*/  UIADD3 UR50, UPT, UPT, UR5, 0x1, URZ ;  /* 0x0000000105327890 */ /* 0x004fd8000fffe0ff */
.L_x_40:
[----:B------:R-:W1:Y:S01]  /*19b0*/  S2UR UR24, SR_CgaCtaId ;  /* 0x00000000001879c3 */ /* 0x000e620000008800 */
[----:B------:R-:W-:Y:S01]  /*19c0*/  UMOV UR4, 0x400 ;  /* 0x0000040000047882 */ /* 0x000fe20000000000 */
[----:B------:R-:W-:Y:S01]  /*19d0*/  SHF.L.U32 R0, R3, 0x1f, RZ ;  /* 0x0000001f03007819 */ /* 0x000fe200000006ff */
[----:B------:R-:W-:Y:S02]  /*19e0*/  UISETP.NE.AND UP0, UPT, UR49, URZ, UPT ;  /* 0x000000ff3100728c */ /* 0x000fe4000bf05270 */
[----:B------:R-:W-:Y:S02]  /*19f0*/  USHF.L.U32 UR35, UR51, 0x6, URZ ;  /* 0x0000000633237899 */ /* 0x000fe400080006ff */
[----:B------:R-:W-:Y:S01]  /*1a00*/  ULEA UR19, UR26, UR52, 0x6 ;  /* 0x000000341a137291 */ /* 0x000fe2000f8e30ff */
[----:B------:R-:W-:Y:S01]  /*1a10*/  UMOV UR23, URZ ;  /* 0x000000ff00177c82 */ /* 0x000fe20008000000 */
[----:B------:R-:W-:Y:S01]  /*1a20*/  UMOV UR21, URZ ;  /* 0x000000ff00157c82 */ /* 0x000fe20008000000 */
[----:B------:R-:W-:Y:S01]  /*1a30*/  UMOV UR20, URZ ;  /* 0x000000ff00147c82 */ /* 0x000fe20008000000 */
[----:B-1----:R-:W-:-:S04]  /*1a40*/  ULEA UR24, UR24, UR4, 0x18 ;  /* 0x0000000418187291 */ /* 0x002fc8000f8ec0ff */
[----:B------:R-:W-:-:S09]  /*1a50*/  ULEA UR4, UR25, UR24, 0x3 ;  /* 0x0000001819047291 */ /* 0x000fd2000f8e18ff */
[----:B------:R1:W2:Y:S01]  /*1a60*/  SYNCS.PHASECHK.TRANS64.TRYWAIT P0, [UR4+0xd0], R0 ;  /* 0x0000d000ff0075a7 */ /* 0x0002a20008001104 */
[----:B------:R-:W-:Y:S05]  /*1a70*/  BRA.U !UP0, `(.L_x_23) ;  /* 0x00000005085c7547 */ /* 0x000fea000b800000 */
[----:B------:R-:W3:Y:S01]  /*1a80*/  LDCU.128 UR8, c[0x0][0x480] ;  /* 0x00009000ff0877ac */ /* 0x000ee20008000c00 */
[----:B------:R-:W4:Y:S01]  /*1a90*/  LDCU.64 UR12, c[0x0][0x490] ;  /* 0x00009200ff0c77ac */ /* 0x000f220008000a00 */
[----:B------:R-:W1:Y:S01]  /*1aa0*/  LDCU.64 UR20, c[0x0][0x4b0] ;  /* 0x00009600ff1477ac */ /* 0x000e620008000a00 */
[----:B------:R-:W1:Y:S01]  /*1ab0*/  LDCU.64 UR16, c[0x0][0x4d0] ;  /* 0x00009a00ff1077ac */ /* 0x000e620008000a00 */
[----:B------:R-:W1:Y:S01]  /*1ac0*/  LDCU UR44, c[0x0][0x390] ;  /* 0x00007200ff2c77ac */ /* 0x000e620008000800 */
[----:B---3--:R-:W-:Y:S02]  /*1ad0*/  UIMAD.WIDE.U32 UR4, UR35, UR9, URZ ;  /* 0x00000009230472a5 */ /* 0x008fe4000f8e00ff */
[----:B------:R-:W-:Y:S01]  /*1ae0*/  UISETP.NE.AND UP0, UPT, UR8, 0x1, UPT ;  /* 0x000000010800788c */ /* 0x000fe2000bf05270 */
[----:B------:R-:W3:Y:S04]  /*1af0*/  LDCU UR45, c[0x0][0x38c] ;  /* 0x00007180ff2d77ac */ /* 0x000ee80008000800 */
[----:B------:R-:W-:Y:S01]  /*1b00*/  UMOV UR4, UR5 ;  /* 0x0000000500047c82 */ /* 0x000fe20008000000 */
[----:B------:R-:W1:Y:S01]  /*1b10*/  LDCU.64 UR14, c[0x0][0x4b8] ;  /* 0x00009700ff0e77ac */ /* 0x000e620008000a00 */
[----:B------:R-:W-:-:S02]  /*1b20*/  USHF.R.U32.HI UR6, URZ, UR10, UR4 ;  /* 0x0000000aff067299 */ /* 0x000fc40008011604 */
[----:B------:R-:W-:Y:S02]  /*1b30*/  UIADD3 UR34, UPT, UPT, UR50, UR30, URZ ;  /* 0x0000001e32227290 */ /* 0x000fe4000fffe0ff */
[----:B------:R-:W-:Y:S02]  /*1b40*/  USEL UR6, UR35, UR6, !UP0 ;  /* 0x0000000623067287 */ /* 0x000fe4000c000000 */
[----:B------:R-:W-:Y:S02]  /*1b50*/  UISETP.NE.AND UP0, UPT, UR11, 0x1, UPT ;  /* 0x000000010b00788c */ /* 0x000fe4000bf05270 */
[----:B----4-:R-:W-:Y:S02]  /*1b60*/  UIMAD.WIDE.U32 UR4, UR6, UR12, URZ ;  /* 0x0000000c060472a5 */ /* 0x010fe4000f8e00ff */
[----:B------:R-:W-:Y:S01]  /*1b70*/  UIADD3 UR7, UPT, UPT, -UR6, URZ, URZ ;  /* 0x000000ff06077290 */ /* 0x000fe2000fffe1ff */
[----:B------:R-:W-:-:S03]  /*1b80*/  UMOV UR23, URZ ;  /* 0x000000ff00177c82 */ /* 0x000fc60008000000 */
[----:B------:R-:W-:Y:S01]  /*1b90*/  UIMAD UR7, UR8, UR7, UR35 ;  /* 0x00000007080772a4 */ /* 0x000fe2000f8e0223 */
[----:B------:R-:W-:Y:S02]  /*1ba0*/  UMOV UR4, UR5 ;  /* 0x0000000500047c82 */ /* 0x000fe40008000000 */
[----:B------:R-:W-:Y:S02]  /*1bb0*/  USHF.R.U32.HI UR13, URZ, UR13, UR4 ;  /* 0x0000000dff0d7299 */ /* 0x000fe40008011604 */
[----:B------:R-:W4:Y:S02]  /*1bc0*/  LDCU.64 UR4, c[0x0][0x4d8] ;  /* 0x00009b00ff0477ac */ /* 0x000f240008000a00 */
[----:B------:R-:W-:-:S04]  /*1bd0*/  USEL UR13, UR6, UR13, !UP0 ;  /* 0x0000000d060d7287 */ /* 0x000fc8000c000000 */
[----:B------:R-:W-:-:S04]  /*1be0*/  UIADD3 UR12, UPT, UPT, -UR13, URZ, URZ ;  /* 0x000000ff0d0c7290 */ /* 0x000fc8000fffe1ff */
[----:B------:R-:W-:Y:S02]  /*1bf0*/  UIMAD UR12, UR11, UR12, UR6 ;  /* 0x0000000c0b0c72a4 */ /* 0x000fe4000f8e0206 */
[----:B-1----:R-:W-:Y:S02]  /*1c00*/  UIMAD UR11, UR7, UR20, UR16 ;  /* 0x00000014070b72a4 */ /* 0x002fe4000f8e0210 */
[----:B------:R-:W-:Y:S01]  /*1c10*/  UIMAD UR12, UR12, UR21, UR17 ;  /* 0x000000150c0c72a4 */ /* 0x000fe2000f8e0211 */
[----:B------:R-:W-:Y:S01]  /*1c20*/  UMOV UR6, UR25 ;  /* 0x0000001900067c82 */ /* 0x000fe20008000000 */
[----:B------:R-:W-:Y:S01]  /*1c30*/  UMOV UR20, URZ ;  /* 0x000000ff00147c82 */ /* 0x000fe20008000000 */
[----:B---3--:R-:W-:-:S09]  /*1c40*/  UMOV UR21, URZ ;  /* 0x000000ff00157c82 */ /* 0x008fd20008000000 */
.L_x_29:
[----:B------:R-:W-:Y:S01]  /*1c50*/  @!P3 MOV R4, 0x2000 ;  /* 0x000020000004b802 */ /* 0x000fe20000000f00 */
[----:B------:R-:W-:Y:S01]  /*1c60*/  ULEA UR9, UR6, UR24, 0x3 ;  /* 0x0000001806097291 */ /* 0x000fe2000f8e18ff */
[----:B-12---:R-:W-:Y:S11]  /*1c70*/  @P0 BRA `(.L_x_24) ;  /* 0x00000000000c0947 */ /* 0x006ff60003800000 */
[----:B------:R-:W-:Y:S04]  /*1c80*/  SHF.L.U32 R5, R3, 0x1f, RZ ;  /* 0x0000001f03057819 */ /* 0x000fe800000006ff */
[----:B------:R-:W1:Y:S02]  /*1c90*/  SYNCS.PHASECHK.TRANS64.TRYWAIT P0, [UR9+0xd0], R5 ;  /* 0x0000d005ff0075a7 */ /* 0x000e640008001109 */
[----:B-1----:R-:W-:Y:S05]  /*1ca0*/  @!P0 BRA `(.L_x_25) ;  /* 0x0000006800108947 */ /* 0x002fea0003800000 */
.L_x_24:
[----:B------:R2:W-:Y:S01]  /*1cb0*/  @!P3 SYNCS.ARRIVE.TRANS64 RZ, [UR9], R4 ;  /* 0x00000004ffffb9a7 */ /* 0x0005e20008000009 */
[----:B------:R-:W-:Y:S04]  /*1cc0*/  ULOP3.LUT UR7, UR32, 0x2, URZ, 0xfc, !UPT ;  /* 0x0000000220077892 */ /* 0x000fe8000f8efcff */
[----:B------:R-:W-:Y:S09]  /*1cd0*/  UISETP.NE.AND UP0, UPT, UR7, 0x2, UPT ;  /* 0x000000020700788c */ /* 0x000ff2000bf05270 */
[----:B------:R-:W-:Y:S05]  /*1ce0*/  BRA.U UP0, `(.L_x_26) ;  /* 0x0000000100047547 */ /* 0x000fea000b800000 */
[----:B----4-:R-:W-:Y:S05]  /*1cf0*/  BPT.TRAP 0x1 ;  /* 0x000000040000795c */ /* 0x010fea0000300000 */
.L_x_26:
[----:B------:R-:W-:Y:S04]  /*1d00*/  BSSY.RECONVERGENT B0, `(.L_x_27) ;  /* 0x0000003000007945 */ /* 0x000fe80003800200 */
[----:B------:R-:W-:Y:S05]  /*1d10*/  @P2 BRA `(.L_x_28) ;  /* 0x0000000000042947 */ /* 0x000fea0003800000 */
[----:B----4-:R-:W-:Y:S05]  /*1d20*/  BPT.TRAP 0x1 ;  /* 0x000000040000795c */ /* 0x010fea0000300000 */
.L_x_28:
[----:B----4-:R-:W-:Y:S05]  /*1d30*/  BSYNC.RECONVERGENT B0 ;  /* 0x0000000000007941 */ /* 0x010fea0003800200 */
.L_x_27:
[----:B------:R-:W-:Y:S02]  /*1d40*/  UIADD3 UR7, UPT, UPT, UR6, 0x1, URZ ;  /* 0x0000000106077890 */ /* 0x000fe4000fffe0ff */
[----:B------:R-:W-:Y:S02]  /*1d50*/  ULEA UR17, UR6, UR24, 0xc ;  /* 0x0000001806117291 */ /* 0x000fe4000f8e60ff */
[----:B------:R-:W-:Y:S02]  /*1d60*/  UISETP.NE.AND UP0, UPT, UR7, 0x1a, UPT ;  /* 0x0000001a0700788c */ /* 0x000fe4000bf05270 */
[----:B------:R-:W-:Y:S02]  /*1d70*/  UIADD3 UR28, UP1, UPT, UR36, 0x80, URZ ;  /* 0x00000080241c7890 */ /* 0x000fe4000ff3e0ff */
[----:B------:R-:W-:Y:S02]  /*1d80*/  USEL UR8, URZ, 0x1, UP0 ;  /* 0x00000001ff087887 */ /* 0x000fe40008000000 */
[----:B------:R-:W-:Y:S02]  /*1d90*/  USEL UR25, UR7, URZ, UP0 ;  /* 0x000000ff07197287 */ /* 0x000fe40008000000 */
[----:B------:R-:W-:Y:S02]  /*1da0*/  USHF.L.U32 UR10, UR23, 0x5, URZ ;  /* 0x00000005170a7899 */ /* 0x000fe400080006ff */
[----:B------:R-:W-:Y:S01]  /*1db0*/  ULEA UR7, UR25, UR24, 0x3 ;  /* 0x0000001819077291 */ /* 0x000fe2000f8e18ff */
[----:B------:R-:W-:Y:S01]  /*1dc0*/  LOP3.LUT R3, R3, UR8, RZ, 0x3c, !PT ;  /* 0x0000000803037c12 */ /* 0x000fe2000f8e3cff */
[----:B------:R-:W-:Y:S02]  /*1dd0*/  ULEA UR8, UR6, UR33, 0xb ;  /* 0x0000002106087291 */ /* 0x000fe4000f8e58ff */
[----:B------:R-:W-:Y:S01]  /*1de0*/  UIADD3.X UR29, UPT, UPT, URZ, UR37, URZ, UP1, !UPT ;  /* 0x00000025ff1d7290 */ /* 0x000fe20008ffe4ff */
[----:B-1----:R-:W-:Y:S01]  /*1df0*/  SHF.L.U32 R0, R3, 0x1f, RZ ;  /* 0x0000001f03007819 */ /* 0x002fe200000006ff */
[----:B------:R-:W-:Y:S02]  /*1e00*/  ULEA UR16, UR8, UR24, 0x1 ;  /* 0x0000001808107291 */ /* 0x000fe4000f8e08ff */
[----:B------:R-:W-:Y:S01]  /*1e10*/  UIADD3 UR8, UPT, UPT, UR17, 0x3600, URZ ;  /* 0x0000360011087890 */ /* 0x000fe2000fffe0ff */
[----:B------:R3:W1:Y:S01]  /*1e20*/  SYNCS.PHASECHK.TRANS64.TRYWAIT P0, [UR7+0xd0], R0 ;  /* 0x0000d000ff0075a7 */ /* 0x0006620008001107 */
[----:B------:R-:W-:Y:S02]  /*1e30*/  UIMAD UR7, UR20, UR14, UR4 ;  /* 0x0000000e140772a4 */ /* 0x000fe4000f8e0204 */
[----:B------:R-:W-:Y:S02]  /*1e40*/  UIMAD UR6, UR21, UR15, UR5 ;  /* 0x0000000f150672a4 */ /* 0x000fe4000f8e0205 */
[----:B------:R-:W-:Y:S02]  /*1e50*/  UIADD3 UR26, UP0, UPT, UR36, 0x180, URZ ;  /* 0x00000180241a7890 */ /* 0x000fe4000ff1e0ff */
[----:B------:R-:W-:Y:S02]  /*1e60*/  UPRMT UR6, UR7, 0x40, UR6 ;  /* 0x0000004007067896 */ /* 0x000fe40008000006 */
[----:B------:R-:W-:Y:S02]  /*1e70*/  UIADD3.X UR27, UPT, UPT, URZ, UR37, URZ, UP0, !UPT ;  /* 0x00000025ff1b7290 */ /* 0x000fe400087fe4ff */
[----:B------:R-:W-:Y:S02]  /*1e80*/  UPRMT UR6, UR6, 0x5410, URZ ;  /* 0x0000541006067896 */ /* 0x000fe400080000ff */
[----:B------:R-:W-:Y:S02]  /*1e90*/  UIADD3 UR16, UPT, UPT, UR16, 0x1d600, URZ ;  /* 0x0001d60010107890 */ /* 0x000fe4000fffe0ff */
[----:B------:R-:W-:Y:S02]  /*1ea0*/  UIADD3 UR31, UPT, UPT, UR20, 0x1, URZ ;  /* 0x00000001141f7890 */ /* 0x000fe4000fffe0ff */
[----:B------:R-:W-:Y:S02]  /*1eb0*/  UIADD3 UR22, UPT, UPT, UR21, 0x1, URZ ;  /* 0x0000000115167890 */ /* 0x000fe4000fffe0ff */
[----:B------:R-:W-:Y:S01]  /*1ec0*/  UISETP.NE.AND UP2, UPT, UR31, UR45, UPT ;  /* 0x0000002d1f00728c */ /* 0x000fe2000bf45270 */
[----:B------:R4:W-:Y:S01]  /*1ed0*/  UTMALDG.4D.IM2COL [UR8], [UR28], UR6 ;  /* 0x000000081c0073b4 */ /* 0x0009e20008058006 */
[----:B------:R-:W-:Y:S02]  /*1ee0*/  UIADD3 UR30, UPT, UPT, UR30, 0x1, URZ ;  /* 0x000000011e1e7890 */ /* 0x000fe4000fffe0ff */
[----:B------:R-:W-:Y:S01]  /*1ef0*/  UIADD3 UR7, UPT, UPT, UR23, 0x1, URZ ;  /* 0x0000000117077890 */ /* 0x000fe2000fffe0ff */
[----:B------:R-:W-:Y:S01]  /*1f00*/  UMOV UR38, 0x30000 ;  /* 0x0003000000267882 */ /* 0x000fe20000000000 */
[----:B------:R-:W-:Y:S01]  /*1f10*/  UMOV UR40, 0x0 ;  /* 0x0000000000287882 */ /* 0x000fe20000000000 */
[----:B------:R-:W-:Y:S01]  /*1f20*/  UMOV UR41, 0x10000000 ;  /* 0x1000000000297882 */ /* 0x000fe20000000000 */
[----:B------:R-:W-:Y:S01]  /*1f30*/  UMOV UR17, UR9 ;  /* 0x0000000900117c82 */ /* 0x000fe20008000000 */
[----:B------:R-:W-:Y:S02]  /*1f40*/  UMOV UR18, UR10 ;  /* 0x0000000a00127c82 */ /* 0x000fe40008000000 */
[----:B------:R-:W-:Y:S01]  /*1f50*/  @UP2 UIADD3 UR22, UPT, UPT, UR21, URZ, URZ ;  /* 0x000000ff15162290 */ /* 0x000fe2000fffe0ff */
[----:B------:R2:W-:Y:S03]  /*1f60*/  UTMALDG.4D.MULTICAST [UR16], [UR26], UR38, desc[UR40] ;  /* 0x000028101a0073b4 */ /* 0x0005e60008019826 */
[----:B------:R-:W-:Y:S11]  /*1f70*/  UISETP.NE.AND UP0, UPT, UR22, UR44, UPT ;  /* 0x0000002c1600728c */ /* 0x000ff6000bf05270 */
[----:B------:R-:W-:Y:S07]  /*1f80*/  @UP0 UIADD3 UR7, UPT, UPT, UR23, URZ, URZ ;  /* 0x000000ff17070290 */ /* 0x000fee000fffe0ff */
[----:B------:R-:W-:Y:S01]  /*1f90*/  UMOV UR23, UR7 ;  /* 0x0000000700177c82 */ /* 0x000fe20008000000 */
[----:B----4-:R-:W-:Y:S01]  /*1fa0*/  UMOV UR6, UR25 ;  /* 0x0000001900067c82 */ /* 0x010fe20008000000 */
[----:B--2---:R-:W-:Y:S02]  /*1fb0*/  USEL UR21, UR22, URZ, UP0 ;  /* 0x000000ff16157287 */ /* 0x004fe40008000000 */
[----:B------:R-:W-:Y:S02]  /*1fc0*/  UISETP.NE.AND UP0, UPT, UR30, UR34, UPT ;  /* 0x000000221e00728c */ /* 0x000fe4000bf05270 */
[----:B------:R-:W-:Y:S07]  /*1fd0*/  USEL UR20, UR31, URZ, UP2 ;  /* 0x000000ff1f147287 */ /* 0x000fee0009000000 */
[----:B---3--:R-:W-:Y:S05]  /*1fe0*/  BRA.U UP0, `(.L_x_29) ;  /* 0xfffffffd00187547 */ /* 0x008fea000b83ffff */
.L_x_23:
[----:B------:R-:W-:Y:S01]  /*1ff0*/  ULEA UR4, UR25, UR24, 0x3 ;  /* 0x0000001819047291 */ /* 0x000fe2000f8e18ff */
[----:B-1----:R-:W-:Y:S01]  /*2000*/  SHF.L.U32 R0, R3, 0x1f, RZ ;  /* 0x0000001f03007819 */ /* 0x002fe200000006ff */
[----:B------:R-:W-:Y:S01]  /*2010*/  @!P1 SYNCS.ARRIVE.TRANS64.A1T0 RZ, [UR24+0x1d8], RZ ;  /* 0x0001d8ffffff99a7 */ /* 0x000fe20008100018 */
[----:B------:R-:W-:-:S06]  /*2020*/  UISETP.GE.AND UP0, UPT, UR46, 0x1, UPT ;  /* 0x000000012e00788c */ /* 0x000fcc000bf06270 */
[----:B--2---:R1:W2:Y:S03]  /*2030*/  SYNCS.PHASECHK.TRANS64.TRYWAIT P0, [UR4+0xd0], R0 ;  /* 0x0000d000ff0075a7 */ /* 0x0042a60008001104 */
        /* <DEDUP_REMOVED lines=17> */
[----:B------:R-:W-:-:S03]  /*2150*/  UMOV UR31, UR46 ;  /* 0x0000002e001f7c82 */ /* 0x000fc60008000000 */
        /* <DEDUP_REMOVED lines=9> */
[----:B---3--:R-:W-:-:S11]  /*21f0*/  UMOV UR6, UR25 ;  /* 0x0000001900067c82 */ /* 0x008fd60008000000 */
.L_x_36:
[----:B------:R-:W-:Y:S01]  /*2200*/  @!P3 MOV R4, 0x2000 ;  /* 0x000020000004b802 */ /* 0x000fe20000000f00 */
[----:B------:R-:W-:Y:S01]  /*2210*/  ULEA UR9, UR6, UR24, 0x3 ;  /* 0x0000001806097291 */ /* 0x000fe2000f8e18ff */
[----:B-12---:R-:W-:Y:S11]  /*2220*/  @P0 BRA `(.L_x_31) ;  /* 0x00000000000c0947 */ /* 0x006ff60003800000 */
[----:B------:R-:W-:Y:S04]  /*2230*/  SHF.L.U32 R5, R3, 0x1f, RZ ;  /* 0x0000001f03057819 */ /* 0x000fe800000006ff */
[----:B------:R-:W1:Y:S02]  /*2240*/  SYNCS.PHASECHK.TRANS64.TRYWAIT P0, [UR9+0xd0], R5 ;  /* 0x0000d005ff0075a7 */ /* 0x000e640008001109 */
[----:B-1----:R-:W-:Y:S05]  /*2250*/  @!P0 BRA `(.L_x_32) ;  /* 0x0000006000bc8947 */ /* 0x002fea0003800000 */
.L_x_31:
[----:B------:R2:W-:Y:S01]  /*2260*/  @!P3 SYNCS.ARRIVE.TRANS64 RZ, [UR9], R4 ;  /* 0x00000004ffffb9a7 */ /* 0x0005e20008000009 */
[----:B------:R-:W-:Y:S04]  /*2270*/  ULOP3.LUT UR7, UR32, 0x2, URZ, 0xfc, !UPT ;  /* 0x0000000220077892 */ /* 0x000fe8000f8efcff */
[----:B------:R-:W-:Y:S09]  /*2280*/  UISETP.NE.AND UP0, UPT, UR7, 0x2, UPT ;  /* 0x000000020700788c */ /* 0x000ff2000bf05270 */
[----:B------:R-:W-:Y:S05]  /*2290*/  BRA.U UP0, `(.L_x_33) ;  /* 0x0000000100047547 */ /* 0x000fea000b800000 */
[----:B----4-:R-:W-:Y:S05]  /*22a0*/  BPT.TRAP 0x1 ;  /* 0x000000040000795c */ /* 0x010fea0000300000 */
.L_x_33:
[----:B------:R-:W-:Y:S04]  /*22b0*/  BSSY.RECONVERGENT B0, `(.L_x_34) ;  /* 0x0000003000007945 */ /* 0x000fe80003800200 */
[----:B------:R-:W-:Y:S05]  /*22c0*/  @P2 BRA `(.L_x_35) ;  /* 0x0000000000042947 */ /* 0x000fea0003800000 */
[----:B----4-:R-:W-:Y:S05]  /*22d0*/  BPT.TRAP 0x1 ;  /* 0x000000040000795c */ /* 0x010fea0000300000 */
.L_x_35:
[----:B----4-:R-:W-:Y:S05]  /*22e0*/  BSYNC.RECONVERGENT B0 ;  /* 0x0000000000007941 */ /* 0x010fea0003800200 */
.L_x_34:
        /* <DEDUP_REMOVED lines=12> */
[----:B------:R-:W-:Y:S02]  /*23b0*/  UIADD3 UR8, UPT, UPT, UR8, 0x3600, URZ ;  /* 0x0000360008087890 */ /* 0x000fe4000fffe0ff */
[----:B------:R-:W-:Y:S01]  /*23c0*/  UIADD3 UR26, UP0, UPT, UR36, 0x180, URZ ;  /* 0x00000180241a7890 */ /* 0x000fe2000ff1e0ff */
[----:B------:R3:W1:Y:S01]  /*23d0*/  SYNCS.PHASECHK.TRANS64.TRYWAIT P0, [UR7+0xd0], R0 ;  /* 0x0000d000ff0075a7 */ /* 0x0006620008001107 */
[----:B------:R-:W-:Y:S02]  /*23e0*/  UIMAD UR7, UR20, UR14, UR4 ;  /* 0x0000000e140772a4 */ /* 0x000fe4000f8e0204 */
[----:B------:R-:W-:Y:S02]  /*23f0*/  UIMAD UR6, UR21, UR15, UR5 ;  /* 0x0000000f150672a4 */ /* 0x000fe4000f8e0205 */
[----:B------:R-:W-:Y:S02]  /*2400*/  ULEA UR16, UR16, UR24, 0x1 ;  /* 0x0000001810107291 */ /* 0x000fe4000f8e08ff */
        /* <DEDUP_REMOVED lines=8> */
[----:B------:R-:W-:Y:S01]  /*2490*/  UIADD3 UR7, UPT, UPT, UR23, 0x1, URZ ;  /* 0x0000000117077890 */ /* 0x000fe2000fffe0ff */
[----:B------:R-:W-:Y:S01]  /*24a0*/  UMOV UR35, 0x30000 ;  /* 0x0003000000237882 */ /* 0x000fe20000000000 */
[----:B------:R-:W-:Y:S01]  /*24b0*/  UMOV UR40, 0x0 ;  /* 0x0000000000287882 */ /* 0x000fe20000000000 */
[----:B------:R-:W-:Y:S01]  /*24c0*/  UMOV UR41, 0x10000000 ;  /* 0x1000000000297882 */ /* 0x000fe20000000000 */
[----:B------:R-:W-:Y:S01]  /*24d0*/  UMOV UR17, UR9 ;  /* 0x0000000900117c82 */ /* 0x000fe20008000000 */
[----:B------:R-:W-:Y:S02]  /*24e0*/  UMOV UR18, UR10 ;  /* 0x0000000a00127c82 */ /* 0x000fe40008000000 */
[----:B------:R2:W-:Y:S02]  /*24f0*/  UTMALDG.4D.MULTICAST [UR16], [UR26], UR35, desc[UR40] ;  /* 0x000028101a0073b4 */ /* 0x0005e40008019823 */
[----:B------:R-:W-:Y:S04]  /*2500*/  @UP2 UIADD3 UR22, UPT, UPT, UR21, URZ, URZ ;  /* 0x000000ff15162290 */ /* 0x000fe8000fffe0ff */
[----:B------:R-:W-:Y:S11]  /*2510*/  UISETP.NE.AND UP0, UPT, UR22, UR38, UPT ;  /* 0x000000261600728c */ /* 0x000ff6000bf05270 */
[----:B------:R-:W-:Y:S07]  /*2520*/  @UP0 UIADD3 UR7, UPT, UPT, UR23, URZ, URZ ;  /* 0x000000ff17070290 */ /* 0x000fee000fffe0ff */
[----:B------:R-:W-:Y:S01]  /*2530*/  UMOV UR23, UR7 ;  /* 0x0000000700177c82 */ /* 0x000fe20008000000 */
[----:B----4-:R-:W-:Y:S02]  /*2540*/  UIADD3 UR6, UPT, UPT, UR31, -0x1, URZ ;  /* 0xffffffff1f067890 */ /* 0x010fe4000fffe0ff */
[----:B--2---:R-:W-:Y:S02]  /*2550*/  USEL UR21, UR22, URZ, UP0 ;  /* 0x000000ff16157287 */ /* 0x004fe40008000000 */
[----:B------:R-:W-:Y:S02]  /*2560*/  UISETP.GT.U32.AND UP0, UPT, UR31, 0x1, UPT ;  /* 0x000000011f00788c */ /* 0x000fe4000bf04070 */
[----:B------:R-:W-:Y:S01]  /*2570*/  USEL UR20, UR30, URZ, UP2 ;  /* 0x000000ff1e147287 */ /* 0x000fe20009000000 */
[----:B------:R-:W-:Y:S01]  /*2580*/  UMOV UR31, UR6 ;  /* 0x00000006001f7c82 */ /* 0x000fe20008000000 */
[----:B------:R-:W-:Y:S05]  /*2590*/  UMOV UR6, UR25 ;  /* 0x0000001900067c82 */ /* 0x000fea0008000000 */
[----:B---3--:R-:W-:Y:S05]  /*25a0*/  BRA.U UP0, `(.L_x_36) ;  /* 0xfffffffd00147547 */ /* 0x008fea000b83ffff */
.L_x_30:
[----:B------:R-:W-:Y:S01]  /*25b0*/  SHF.L.U32 R4, R2, 0x1f, RZ ;  /* 0x0000001f02047819 */ /* 0x000fe200000006ff */
[----:B------:R-:W-:-:S03]  /*25c0*/  NOP ;  /* 0x0000000000007918 */ /* 0x000fc60000000000 */
[----:B-12---:R-:W1:Y:S02]  /*25d0*/  SYNCS.PHASECHK.TRANS64.TRYWAIT P0, [UR24+0x1e0], R4 ;  /* 0x0001e004ff0075a7 */ /* 0x006e640008001118 */
[----:B-1----:R-:W-:Y:S05]  /*25e0*/  @!P0 BRA `(.L_x_37) ;  /* 0x0000005c00f08947 */ /* 0x002fea0003800000 */
.L_x_140:
[----:B-1----:R-:W1:Y:S01]  /*25f0*/  LDS.128 R4, [UR24+0x220] ;  /* 0x00022018ff047984 */ /* 0x002e620008000c00 */
[----:B------:R-:W-:Y:S02]  /*2600*/  UIADD3 UR4, UPT, UPT, UR24, 0x1e8, URZ ;  /* 0x000001e818047890 */ /* 0x000fe4000fffe0ff */
[----:B------:R-:W-:Y:S01]  /*2610*/  UISETP.GE.AND UP0, UPT, UR39, 0x1, UPT ;  /* 0x000000012700788c */ /* 0x000fe2000bf06270 */
[----:B------:R-:W-:Y:S01]  /*2620*/  @!PT LDS RZ, [RZ] ;  /* 0x00000000fffff984 */ /* 0x000fe20000000800 */
[----:B------:R-:W-:Y:S01]  /*2630*/  @!PT LDS RZ, [RZ] ;  /* 0x00000000fffff984 */ /* 0x000fe20000000800 */
[----:B------:R-:W-:Y:S01]  /*2640*/  @!PT LDS RZ, [RZ] ;  /* 0x00000000fffff984 */ /* 0x000fe20000000800 */
[----:B------:R-:W-:Y:S01]  /*2650*/  @!PT LDS RZ, [RZ] ;  /* 0x00000000fffff984 */ /* 0x000fe20000000800 */
[----:B------:R2:W-:Y:S06]  /*2660*/  MEMBAR.ALL.CTA ;  /* 0x0000000000007992 */ /* 0x0005ec0000008000 */
[----:B--2---:R-:W2:Y:S01]  /*2670*/  FENCE.VIEW.ASYNC.S ;  /* 0x00000000000073c6 */ /* 0x004ea20000000000 */
[----:B------:R-:W-:-:S09]  /*2680*/  UPRMT UR4, URZ, 0x654, UR4 ;  /* 0x00000654ff047896 */ /* 0x000fd20008000004 */
[----:B--2---:R-:W-:Y:S01]  /*2690*/  SYNCS.ARRIVE.TRANS64.RED.A1T0 RZ, [UR4], RZ ;  /* 0x000000ffffff79a7 */ /* 0x004fe20008100404 */
[----:B-1----:R-:W-:-:S13]  /*26a0*/  LOP3.LUT P0, RZ, R6, 0x1, RZ, 0xc0, !PT ;  /* 0x0000000106ff7812 */ /* 0x002fda000780c0ff */
[----:B------:R-:W-:Y:S01]  /*26b0*/  VOTEU.ANY UP1, P0 ;  /* 0x0000000000ff7886 */ /* 0x000fe20000020100 */
[----:B------:R-:W-:-:S13]  /*26c0*/  PLOP3.LUT P0, PT, PT, PT, UP1, 0x80, 0x8 ;  /* 0x000000000008781c */ /* 0x000fda0003f0f018 */
[----:B------:R-:W-:Y:S02]  /*26d0*/  @P0 MOV R0, R4 ;  /* 0x0000000400000202 */ /* 0x000fe40000000f00 */
[----:B------:R-:W-:Y:S02]  /*26e0*/  @P0 LOP3.LUT R4, R5, 0xffff, RZ, 0xc0, !PT ;  /* 0x0000ffff05040812 */ /* 0x000fe400078ec0ff */
[----:B------:R-:W-:Y:S02]  /*26f0*/  @P0 R2UR UR6, R0 ;  /* 0x00000000000602ca */ /* 0x000fe400000e0000 */
[----:B------:R-:W-:-:S11]  /*2700*/  @P0 R2UR UR5, R4 ;  /* 0x00000000040502ca */ /* 0x000fd600000e0000 */
[----:B------:R-:W-:Y:S02]  /*2710*/  @UP1 UMOV UR43, UR6 ;  /* 0x00000006002b1c82 */ /* 0x000fe40008000000 */
[----:B------:R-:W-:Y:S01]  /*2720*/  @UP1 UMOV UR42, UR5 ;  /* 0x00000005002a1c82 */ /* 0x000fe20008000000 */
[----:B------:R-:W-:Y:S05]  /*2730*/  BRA.U !UP0, `(.L_x_38) ;  /* 0x0000000108d47547 */ /* 0x000fea000b800000 */
[----:B------:R-:W1:Y:S01]  /*2740*/  LDCU.128 UR16, c[0x0][0xb10] ;  /* 0x00016200ff1077ac */ /* 0x000e620008000c00 */
[----:B------:R-:W2:Y:S01]  /*2750*/  LDCU UR21, c[0x0][0xb20] ;  /* 0x00016400ff1577ac */ /* 0x000ea20008000800 */
[----:B------:R-:W3:Y:S01]  /*2760*/  LDCU UR20, c[0x0][0xb0c] ;  /* 0x00016180ff1477ac */ /* 0x000ee20008000800 */
[----:B------:R-:W4:Y:S01]  /*2770*/  LDCU.64 UR8, c[0x0][0xb28] ;  /* 0x00016500ff0877ac */ /* 0x000f220008000a00 */
[----:B------:R-:W-:Y:S02]  /*2780*/  UISETP.NE.AND UP3, UPT, UR39, 0x1, UPT ;  /* 0x000000012700788c */ /* 0x000fe4000bf65270 */
[----:B-1----:R-:W-:Y:S02]  /*2790*/  UIMAD.WIDE.U32 UR4, UR47, UR19, URZ ;  /* 0x000000132f0472a5 */ /* 0x002fe4000f8e00ff */
[----:B------:R-:W-:Y:S02]  /*27a0*/  UIMAD.WIDE.U32 UR6, UR48, UR16, URZ ;  /* 0x00000010300672a5 */ /* 0x000fe4000f8e00ff */
[----:B------:R-:W-:-:S02]  /*27b0*/  UISETP.NE.AND UP0, UPT, UR18, 0x1, UPT ;  /* 0x000000011200788c */ /* 0x000fc4000bf05270 */
[----:B------:R-:W-:Y:S01]  /*27c0*/  UIMAD.WIDE.U32 UR14, UR42, UR19, URZ ;  /* 0x000000132a0e72a5 */ /* 0x000fe2000f8e00ff */
[----:B------:R-:W-:Y:S02]  /*27d0*/  UMOV UR4, UR5 ;  /* 0x0000000500047c82 */ /* 0x000fe40008000000 */
[----:B------:R-:W-:Y:S01]  /*27e0*/  UMOV UR6, UR7 ;  /* 0x0000000700067c82 */ /* 0x000fe20008000000 */
[----:B--2---:R-:W-:Y:S02]  /*27f0*/  USHF.R.U32.HI UR4, URZ, UR21, UR4 ;  /* 0x00000015ff047299 */ /* 0x004fe40008011604 */
[----:B---3--:R-:W-:Y:S02]  /*2800*/  UISETP.NE.AND UP2, UPT, UR20, 0x1, UPT ;  /* 0x000000011400788c */ /* 0x008fe4000bf45270 */
[----:B------:R-:W-:Y:S02]  /*2810*/  USHF.R.U32.HI UR6, URZ, UR17, UR6 ;  /* 0x00000011ff067299 */ /* 0x000fe40008011606 */
[----:B------:R-:W-:-:S02]  /*2820*/  USEL UR5, UR47, UR4, !UP0 ;  /* 0x000000042f057287 */ /* 0x000fc4000c000000 */
[----:B------:R-:W-:Y:S02]  /*2830*/  USEL UR6, UR48, UR6, !UP2 ;  /* 0x0000000630067287 */ /* 0x000fe4000d000000 */
[----:B----4-:R-:W-:Y:S01]  /*2840*/  UIMAD.WIDE.U32 UR10, UR5, UR8, URZ ;  /* 0x00000008050a72a5 */ /* 0x010fe2000f8e00ff */
[----:B------:R-:W-:Y:S01]  /*2850*/  UMOV UR4, UR15 ;  /* 0x0000000f00047c82 */ /* 0x000fe20008000000 */
[----:B------:R-:W-:Y:S02]  /*2860*/  UIMAD.WIDE.U32 UR12, UR43, UR16, URZ ;  /* 0x000000102b0c72a5 */ /* 0x000fe4000f8e00ff */
[----:B------:R-:W-:-:S03]  /*2870*/  UIMAD.WIDE.U32 UR14, UR6, UR8, URZ ;  /* 0x00000008060e72a5 */ /* 0x000fc6000f8e00ff */
[----:B------:R-:W-:Y:S01]  /*2880*/  UMOV UR10, UR11 ;  /* 0x0000000b000a7c82 */ /* 0x000fe20008000000 */
[----:B------:R-:W-:Y:S02]  /*2890*/  USHF.R.U32.HI UR4, URZ, UR21, UR4 ;  /* 0x00000015ff047299 */ /* 0x000fe40008011604 */
[----:B------:R-:W-:Y:S01]  /*28a0*/  @UP3 USHF.R.U32.HI UR5, URZ, UR9, UR10 ;  /* 0x00000009ff053299 */ /* 0x000fe2000801160a */
[----:B------:R-:W-:Y:S01]  /*28b0*/  UMOV UR12, UR13 ;  /* 0x0000000d000c7c82 */ /* 0x000fe20008000000 */
[----:B------:R-:W-:Y:S01]  /*28c0*/  UMOV UR14, UR15 ;  /* 0x0000000f000e7c82 */ /* 0x000fe20008000000 */
[----:B------:R-:W-:Y:S02]  /*28d0*/  USHF.R.U32.HI UR17, URZ, UR17, UR12 ;  /* 0x00000011ff117299 */ /* 0x000fe4000801160c */
[----:B------:R-:W-:Y:S02]  /*28e0*/  USEL UR4, UR42, UR4, !UP0 ;  /* 0x000000042a047287 */ /* 0x000fe4000c000000 */
[----:B------:R-:W-:-:S02]  /*28f0*/  @UP3 USHF.R.U32.HI UR6, URZ, UR9, UR14 ;  /* 0x00000009ff063299 */ /* 0x000fc4000801160e */
[----:B------:R-:W-:Y:S02]  /*2900*/  UIMAD UR7, UR39, UR5, URZ ;  /* 0x00000005270772a4 */ /* 0x000fe4000f8e02ff */
[----:B------:R-:W-:Y:S02]  /*2910*/  USEL UR5, UR43, UR17, !UP2 ;  /* 0x000000112b057287 */ /* 0x000fe4000d000000 */
[----:B------:R-:W-:Y:S02]  /*2920*/  UIMAD UR10, UR39, UR6, URZ ;  /* 0x00000006270a72a4 */ /* 0x000fe4000f8e02ff */
[----:B------:R-:W-:Y:S02]  /*2930*/  UISETP.GE.AND UP0, UPT, UR4, UR7, UPT ;  /* 0x000000070400728c */ /* 0x000fe4000bf06270 */
[----:B------:R-:W-:Y:S02]  /*2940*/  UIMAD.WIDE.U32 UR12, UR4, UR8, URZ ;  /* 0x00000008040c72a5 */ /* 0x000fe4000f8e00ff */
[----:B------:R-:W-:-:S02]  /*2950*/  UISETP.GE.OR UP0, UPT, UR5, UR10, UP0 ;  /* 0x0000000a0500728c */ /* 0x000fc40008706670 */
[----:B------:R-:W-:Y:S02]  /*2960*/  UIMAD.WIDE.U32 UR10, UR5, UR8, URZ ;  /* 0x00000008050a72a5 */ /* 0x000fe4000f8e00ff */
[----:B------:R-:W-:Y:S01]  /*2970*/  UIADD3 UR12, UPT, UPT, -UR4, URZ, URZ ;  /* 0x000000ff040c7290 */ /* 0x000fe2000fffe1ff */
[----:B------:R-:W-:Y:S01]  /*2980*/  UMOV UR8, UR13 ;  /* 0x0000000d00087c82 */ /* 0x000fe20008000000 */
[----:B------:R-:W-:Y:S02]  /*2990*/  UIADD3 UR10, UPT, UPT, -UR5, URZ, URZ ;  /* 0x000000ff050a7290 */ /* 0x000fe4000fffe1ff */
[----:B------:R-:W-:-:S03]  /*29a0*/  USHF.R.U32.HI UR8, URZ, UR9, UR8 ;  /* 0x00000009ff087299 */ /* 0x000fc60008011608 */
[----:B------:R-:W-:Y:S01]  /*29b0*/  @!UP0 UMOV UR7, UR11 ;  /* 0x0000000b00078c82 */ /* 0x000fe20008000000 */
[----:B------:R-:W-:Y:S02]  /*29c0*/  UIMAD UR12, UR18, UR12, UR42 ;  /* 0x0000000c120c72a4 */ /* 0x000fe4000f8e022a */
[----:B------:R-:W-:Y:S02]  /*29d0*/  USEL UR8, UR4, UR8, !UP3 ;  /* 0x0000000804087287 */ /* 0x000fe4000d800000 */
[----:B------:R-:W-:Y:S02]  /*29e0*/  @!UP0 USHF.R.U32.HI UR7, URZ, UR9, UR7 ;  /* 0x00000009ff078299 */ /* 0x000fe40008011607 */
[----:B------:R-:W-:Y:S02]  /*29f0*/  UIADD3 UR9, UPT, UPT, -UR8, URZ, URZ ;  /* 0x000000ff08097290 */ /* 0x000fe4000fffe1ff */
[----:B------:R-:W-:Y:S02]  /*2a00*/  @!UP0 USEL UR7, UR5, UR7, !UP3 ;  /* 0x0000000705078287 */ /* 0x000fe4000d800000 */
[----:B------:R-:W-:-:S02]  /*2a10*/  UIMAD UR9, UR39, UR9, UR4 ;  /* 0x00000009270972a4 */ /* 0x000fc4000f8e0204 */
[----:B------:R-:W-:Y:S02]  /*2a20*/  @!UP0 UIADD3 UR8, UPT, UPT, UR8, -UR7, URZ ;  /* 0x8000000708088290 */ /* 0x000fe4000fffe0ff */
[----:B------:R-:W-:Y:S02]  /*2a30*/  @!UP0 UIMAD UR7, UR9, UR6, UR7 ;  /* 0x00000006090782a4 */ /* 0x000fe4000f8e0207 */
[----:B------:R-:W-:Y:S02]  /*2a40*/  @!UP0 UIMAD UR4, UR39, UR8, UR5 ;  /* 0x00000008270482a4 */ /* 0x000fe4000f8e0205 */
[----:B------:R-:W-:Y:S02]  /*2a50*/  UIMAD UR6, UR20, UR10, UR43 ;  /* 0x0000000a140672a4 */ /* 0x000fe4000f8e022b */
[----:B------:R-:W-:Y:S01]  /*2a60*/  UIMAD UR42, UR4, UR18, UR12 ;  /* 0x00000012042a72a4 */ /* 0x000fe2000f8e020c */
[----:B------:R-:W-:Y:S02]  /*2a70*/  @!UP0 UMOV UR5, UR7 ;  /* 0x0000000700058c82 */ /* 0x000fe40008000000 */
[----:B------:R-:W-:-:S12]  /*2a80*/  UIMAD UR43, UR5, UR20, UR6 ;  /* 0x00000014052b72a4 */ /* 0x000fd8000f8e0206 */
.L_x_38:
[----:B------:R-:W1:Y:S02]  /*2a90*/  LDCU UR4, c[0x0][0xb30] ;  /* 0x00016600ff0477ac */ /* 0x000e640008000800 */
[----:B-1----:R-:W-:-:S09]  /*2aa0*/  UISETP.NE.AND UP0, UPT, UR4, 0x1, UPT ;  /* 0x000000010400788c */ /* 0x002fd2000bf05270 */
[----:B------:R-:W-:Y:S05]  /*2ab0*/  BRA.U UP0, `(.L_x_39) ;  /* 0x0000000100447547 */ /* 0x000fea000b800000 */
[----:B------:R-:W1:Y:S01]  /*2ac0*/  LDCU.128 UR8, c[0x0][0xb10] ;  /* 0x00016200ff0877ac */ /* 0x000e620008000c00 */
[----:B------:R-:W2:Y:S01]  /*2ad0*/  LDCU UR12, c[0x0][0xb0c] ;  /* 0x00016180ff0c77ac */ /* 0x000ea20008000800 */
[----:B------:R-:W3:Y:S01]  /*2ae0*/  LDCU UR13, c[0x0][0xb20] ;  /* 0x00016400ff0d77ac */ /* 0x000ee20008000800 */
[----:B-1----:R-:W-:Y:S02]  /*2af0*/  UIMAD.WIDE.U32 UR6, UR43, UR8, URZ ;  /* 0x000000082b0672a5 */ /* 0x002fe4000f8e00ff */
[----:B------:R-:W-:Y:S02]  /*2b00*/  UIMAD.WIDE.U32 UR4, UR42, UR11, URZ ;  /* 0x0000000b2a0472a5 */ /* 0x000fe4000f8e00ff */
[----:B--2---:R-:W-:Y:S02]  /*2b10*/  UISETP.NE.AND UP2, UPT, UR12, 0x1, UPT ;  /* 0x000000010c00788c */ /* 0x004fe4000bf45270 */
[----:B------:R-:W-:Y:S01]  /*2b20*/  UISETP.NE.AND UP0, UPT, UR10, 0x1, UPT ;  /* 0x000000010a00788c */ /* 0x000fe2000bf05270 */
[----:B------:R-:W-:-:S02]  /*2b30*/  UMOV UR6, UR7 ;  /* 0x0000000700067c82 */ /* 0x000fc40008000000 */
[----:B------:R-:W-:Y:S01]  /*2b40*/  UMOV UR4, UR5 ;  /* 0x0000000500047c82 */ /* 0x000fe20008000000 */
[----:B------:R-:W-:Y:S02]  /*2b50*/  USHF.R.U32.HI UR6, URZ, UR9, UR6 ;  /* 0x00000009ff067299 */ /* 0x000fe40008011606 */
[----:B---3--:R-:W-:Y:S02]  /*2b60*/  USHF.R.U32.HI UR4, URZ, UR13, UR4 ;  /* 0x0000000dff047299 */ /* 0x008fe40008011604 */
[----:B------:R-:W-:Y:S02]  /*2b70*/  USEL UR5, UR43, UR6, !UP2 ;  /* 0x000000062b057287 */ /* 0x000fe4000d000000 */
[----:B------:R-:W-:-:S04]  /*2b80*/  USEL UR4, UR42, UR4, !UP0 ;  /* 0x000000042a047287 */ /* 0x000fc8000c000000 */
[----:B------:R-:W-:Y:S02]  /*2b90*/  UIADD3 UR6, UPT, UPT, UR5, -UR4, URZ ;  /* 0x8000000405067290 */ /* 0x000fe4000fffe0ff */
[----:B------:R-:W-:Y:S02]  /*2ba0*/  UIADD3 UR4, UPT, UPT, -UR5, UR4, URZ ;  /* 0x0000000405047290 */ /* 0x000fe4000fffe1ff */
[----:B------:R-:W-:Y:S02]  /*2bb0*/  UIMAD UR42, UR6, UR10, UR42 ;  /* 0x0000000a062a72a4 */ /* 0x000fe4000f8e022a */
[----:B------:R-:W-:-:S12]  /*2bc0*/  UIMAD UR43, UR4, UR12, UR43 ;  /* 0x0000000c042b72a4 */ /* 0x000fd8000f8e022b */
.L_x_39:
[----:B------:R-:W-:Y:S01]  /*2bd0*/  R2UR UR5, R55 ;  /* 0x00000000370572ca */ /* 0x000fe200000e0000 */
[----:B------:R-:W-:Y:S01]  /*2be0*/  UMOV UR30, UR34 ;  /* 0x00000022001e7c82 */ /* 0x000fe20008000000 */
[----:B------:R-:W-:Y:S02]  /*2bf0*/  R2UR UR4, R54 ;  /* 0x00000000360472ca */ /* 0x000fe400000e0000 */
[----:B------:R-:W-:Y:S02]  /*2c00*/  PLOP3.LUT P1, PT, PT, PT, PT, 0x80, 0x8 ;  /* 0x000000000008781c */ /* 0x000fe40003f2f070 */
[----:B------:R-:W-:-:S07]  /*2c10*/  LOP3.LUT R2, R2, 0x1, RZ, 0x3c, !PT ;  /* 0x0000000102027812 */ /* 0x000fce00078e3cff */
[----:B------:R-:W-:Y:S02]  /*2c20*/  UIADD3 UR51, UPT, UPT, UR43, UR5, URZ ;  /* 0x000000052b337290 */ /* 0x000fe4000fffe0ff */
[----:B------:R-:W-:Y:S01]  /*2c30*/  UIADD3 UR26, UPT, UPT, UR42, UR4, URZ ;  /* 0x000000042a1a7290 */ /* 0x000fe2000fffe0ff */
[----:B------:R-:W-:Y:S11]  /*2c40*/  BRA.U UP1, `(.L_x_40) ;  /* 0xffffffed01587547 */ /* 0x000ff6000b83ffff */
[----:B------:R-:W-:Y:S01]  /*2c50*/  UIADD3 UR24, UPT, UPT, UR24, 0xd0, URZ ;  /* 0x000000d018187890 */ /* 0x000fe2000fffe0ff */
[----:B------:R-:W-:-:S03]  /*2c60*/  SHF.L.U32 R2, R3, 0x1f, RZ ;  /* 0x0000001f03027819 */ /* 0x000fc600000006ff */
[----:B------:R-:W-:-:S09]  /*2c70*/  ULEA UR4, UR25, UR24, 0x3 ;  /* 0x0000001819047291 */ /* 0x000fd2000f8e18ff */
[----:B------:R-:W1:Y:S02]  /*2c80*/  SYNCS.PHASECHK.TRANS64.TRYWAIT P0, [UR4], R2 ;  /* 0x00000002ff0075a7 */ /* 0x000e640008001104 */
[----:B-1----:R-:W-:Y:S05]  /*2c90*/  @!P0 BRA `(.L_x_41) ;  /* 0x00000058005c8947 */ /* 0x002fea0003800000 */
.L_x_142:
[----:B------:R-:W-:-:S04]  /*2ca0*/  UIADD3 UR4, UPT, UPT, UR25, 0x1, URZ ;  /* 0x0000000119047890 */ /* 0x000fc8000fffe0ff */
[----:B------:R-:W-:-:S04]  /*2cb0*/  UISETP.NE.AND UP0, UPT, UR4, 0x1a, UPT ;  /* 0x0000001a0400788c */ /* 0x000fc8000bf05270 */
[----:B------:R-:W-:Y:S02]  /*2cc0*/  USEL UR6, URZ, 0x1, UP0 ;  /* 0x00000001ff067887 */ /* 0x000fe40008000000 */
[----:B------:R-:W-:-:S04]  /*2cd0*/  USEL UR4, UR4, URZ, UP0 ;  /* 0x000000ff04047287 */ /* 0x000fc80008000000 */
[----:B------:R-:W-:Y:S01]  /*2ce0*/  ULEA UR5, UR4, UR24, 0x3 ;  /* 0x0000001804057291 */ /* 0x000fe2000f8e18ff */
[----:B-1----:R-:W-:-:S04]  /*2cf0*/  LOP3.LUT R2, R3, UR6, RZ, 0x3c, !PT ;  /* 0x0000000603027c12 */ /* 0x002fc8000f8e3cff */
[----:B------:R-:W-:-:S04]  /*2d00*/  SHF.L.U32 R3, R2, 0x1f, RZ ;  /* 0x0000001f02037819 */ /* 0x000fc800000006ff */
[----:B------:R-:W1:Y:S02]  /*2d10*/  SYNCS.PHASECHK.TRANS64.TRYWAIT P0, [UR5], R3 ;  /* 0x00000003ff0075a7 */ /* 0x000e640008001105 */
[----:B-1----:R-:W-:Y:S05]  /*2d20*/  @!P0 BRA `(.L_x_42) ;  /* 0x0000005800508947 */ /* 0x002fea0003800000 */
.L_x_144:
[----:B------:R-:W-:-:S04]  /*2d30*/  UIADD3 UR4, UPT, UPT, UR4, 0x1, URZ ;  /* 0x0000000104047890 */ /* 0x000fc8000fffe0ff */
[----:B------:R-:W-:-:S04]  /*2d40*/  UISETP.NE.AND UP0, UPT, UR4, 0x1a, UPT ;  /* 0x0000001a0400788c */ /* 0x000fc8000bf05270 */
[----:B------:R-:W-:Y:S02]  /*2d50*/  USEL UR6, URZ, 0x1, UP0 ;  /* 0x00000001ff067887 */ /* 0x000fe40008000000 */
[----:B------:R-:W-:-:S04]  /*2d60*/  USEL UR4, UR4, URZ, UP0 ;  /* 0x000000ff04047287 */ /* 0x000fc80008000000 */
[----:B------:R-:W-:Y:S01]  /*2d70*/  ULEA UR5, UR4, UR24, 0x3 ;  /* 0x0000001804057291 */ /* 0x000fe2000f8e18ff */
[----:B------:R-:W-:-:S04]  /*2d80*/  LOP3.LUT R2, R2, UR6, RZ, 0x3c, !PT ;  /* 0x0000000602027c12 */ /* 0x000fc8000f8e3cff */
[----:B-1----:R-:W-:-:S04]  /*2d90*/  SHF.L.U32 R3, R2, 0x1f, RZ ;  /* 0x0000001f02037819 */ /* 0x002fc800000006ff */
[----:B------:R-:W1:Y:S02]  /*2da0*/  SYNCS.PHASECHK.TRANS64.TRYWAIT P0, [UR5], R3 ;  /* 0x00000003ff0075a7 */ /* 0x000e640008001105 */
[----:B-1----:R-:W-:Y:S05]  /*2db0*/  @!P0 BRA `(.L_x_43) ;  /* 0x0000005800448947 */ /* 0x002fea0003800000 */
.L_x_146:
        /* <DEDUP_REMOVED lines=9> */
.L_x_148:
        /* <DEDUP_REMOVED lines=9> */
.L_x_150:
        /* <DEDUP_REMOVED lines=9> */
.L_x_152:
        /* <DEDUP_REMOVED lines=9> */
.L_x_154:
        /* <DEDUP_REMOVED lines=9> */
.L_x_156:
        /* <DEDUP_REMOVED lines=9> */
.L_x_158:
        /* <DEDUP_REMOVED lines=9> */
.L_x_160:
        /* <DEDUP_REMOVED lines=9> */
.L_x_162:
        /* <DEDUP_REMOVED lines=9> */
.L_x_164:
        /* <DEDUP_REMOVED lines=9> */
.L_x_166:
        /* <DEDUP_REMOVED lines=9> */
.L_x_168:
        /* <DEDUP_REMOVED lines=9> */
.L_x_170:
        /* <DEDUP_REMOVED lines=9> */
.L_x_172:
        /* <DEDUP_REMOVED lines=9> */
.L_x_174:
        /* <DEDUP_REMOVED lines=9> */
.L_x_176:
        /* <DEDUP_REMOVED lines=9> */
.L_x_178:
        /* <DEDUP_REMOVED lines=9> */
.L_x_180:
        /* <DEDUP_REMOVED lines=9> */
.L_x_182:
        /* <DEDUP_REMOVED lines=9> */
.L_x_184:
        /* <DEDUP_REMOVED lines=9> */
.L_x_186:
        /* <DEDUP_REMOVED lines=9> */
.L_x_188:
        /* <DEDUP_REMOVED lines=9> */
.L_x_190:
[----:B------:R-:W-:-:S04]  /*3a20*/  UIADD3 UR4, UPT, UPT, UR4, 0x1, URZ ;  /* 0x0000000104047890 */ /* 0x000fc8000fffe0ff */
[----:B------:R-:W-:-:S04]  /*3a30*/  UISETP.NE.AND UP0, UPT, UR4, 0x1a, UPT ;  /* 0x0000001a0400788c */ /* 0x000fc8000bf05270 */
[----:B------:R-:W-:Y:S02]  /*3a40*/  USEL UR5, URZ, 0x1, UP0 ;  /* 0x00000001ff057887 */ /* 0x000fe40008000000 */
[----:B------:R-:W-:-:S04]  /*3a50*/  USEL UR4, UR4, URZ, UP0 ;  /* 0x000000ff04047287 */ /* 0x000fc80008000000 */
[----:B------:R-:W-:Y:S01]  /*3a60*/  ULEA UR4, UR4, UR24, 0x3 ;  /* 0x0000001804047291 */ /* 0x000fe2000f8e18ff */
[----:B------:R-:W-:-:S04]  /*3a70*/  LOP3.LUT R2, R2, UR5, RZ, 0x3c, !PT ;  /* 0x0000000502027c12 */ /* 0x000fc8000f8e3cff */
[----:B------:R-:W-:Y:S01]  /*3a80*/  SHF.L.U32 R2, R2, 0x1f, RZ ;  /* 0x0000001f02027819 */ /* 0x000fe200000006ff */
[----:B-1----:R-:W-:-:S07]  /*3a90*/  IMAD.U32 R0, RZ, RZ, UR4 ;  /* 0x00000004ff007e24 */ /* 0x002fce000f8e00ff */
.L_x_66:
[----:B-1----:R1:W2:Y:S02]  /*3aa0*/  SYNCS.PHASECHK.TRANS64.TRYWAIT P0, [R0+URZ], R2 ;  /* 0x00000002000075a7 */ /* 0x0022a400080011ff */
[----:B--2---:R-:W-:Y:S05]  /*3ab0*/  @!P0 NANOSLEEP.SYNCS 0x989680 ;  /* 0x009896800000895d */ /* 0x004fea0003900000 */
[----:B------:R-:W2:Y:S02]  /*3ac0*/  @!P0 SYNCS.PHASECHK.TRANS64 P0, [R0+URZ], R2 ;  /* 0x00000002000085a7 */ /* 0x000ea400080010ff */
[----:B--2---:R-:W-:Y:S05]  /*3ad0*/  @P0 EXIT ;  /* 0x000000000000094d */ /* 0x004fea0003800000 */
[----:B------:R-:W-:Y:S05]  /*3ae0*/  BRA `(.L_x_66) ;  /* 0xfffffffc00ec7947 */ /* 0x000fea000383ffff */
.L_x_22:
[----:B------:R-:W2:Y:S02]  /*3af0*/  S2UR UR4, SR_CgaCtaId ;  /* 0x00000000000479c3 */ /* 0x000ea40000008800 */
[----:B--2---:R-:W-:-:S04]  /*3b00*/  UISETP.NE.AND UP0, UPT, UR4, URZ, UPT ;  /* 0x000000ff0400728c */ /* 0x004fc8000bf05270 */
[----:B------:R-:W-:-:S09]  /*3b10*/  UISETP.NE.OR UP0, UPT, UR18, 0x1, UP0 ;  /* 0x000000011200788c */ /* 0x000fd20008705670 */
[----:B------:R-:W-:Y:S05]  /*3b20*/  BRA.U UP0, `(.L_x_67) ;  /* 0x0000000100b47547 */ /* 0x000fea000b800000 */
[----:B------:R-:W2:Y:S01]  /*3b30*/  S2UR UR5, SR_CgaCtaId ;  /* 0x00000000000579c3 */ /* 0x000ea20000008800 */
[----:B------:R-:W-:Y:S01]  /*3b40*/  UMOV UR4, 0x400 ;  /* 0x0000040000047882 */ /* 0x000fe20000000000 */
[----:B------:R-:W-:Y:S01]  /*3b50*/  HFMA2 R3, -RZ, RZ, 0, 5.9604644775390625e-08 ;  /* 0x00000001ff037431 */ /* 0x000fe200000001ff */
[----:B------:R-:W-:Y:S01]  /*3b60*/  ISETP.GE.U32.AND P0, PT, R2, 0x2, PT ;  /* 0x000000020200780c */ /* 0x000fe20003f06070 */
[----:B------:R-:W-:Y:S01]  /*3b70*/  IMAD.MOV.U32 R8, RZ, RZ, RZ ;  /* 0x000000ffff087224 */ /* 0x000fe200078e00ff */
[----:B--2---:R-:W-:-:S04]  /*3b80*/  ULEA UR4, UR5, UR4, 0x18 ;  /* 0x0000000405047291 */ /* 0x004fc8000f8ec0ff */
[----:B------:R-:W-:Y:S02]  /*3b90*/  UIADD3 UR5, UPT, UPT, UR4, 0x1e8, URZ ;  /* 0x000001e804057890 */ /* 0x000fe4000fffe0ff */
[----:B------:R-:W-:Y:S02]  /*3ba0*/  UIADD3 UR8, UPT, UPT, UR4, 0x1e0, URZ ;  /* 0x000001e004087890 */ /* 0x000fe4000fffe0ff */
[----:B------:R-:W-:-:S12]  /*3bb0*/  UPRMT UR5, URZ, 0x654, UR5 ;  /* 0x00000654ff057896 */ /* 0x000fd80008000005 */
.L_x_70:
[----:B------:R-:W-:Y:S01]  /*3bc0*/  SHF.L.U32 R6, R3, 0x1f, RZ ;  /* 0x0000001f03067819 */ /* 0x000fe200000006ff */
[----:B------:R-:W-:Y:S02]  /*3bd0*/  IMAD.U32 R4, RZ, RZ, UR8 ;  /* 0x00000008ff047e24 */ /* 0x000fe4000f8e00ff */
[----:B------:R-:W-:Y:S01]  /*3be0*/  @!P0 IMAD.MOV.U32 R5, RZ, RZ, 0x10 ;  /* 0x00000010ff058424 */ /* 0x000fe200078e00ff */
[----:B------:R-:W2:Y:S02]  /*3bf0*/  SYNCS.PHASECHK.TRANS64.TRYWAIT P1, [UR4+0x1e8], R6 ;  /* 0x0001e806ff0075a7 */ /* 0x000ea40008021104 */
[----:B------:R-:W-:-:S04]  /*3c00*/  PRMT R4, R2, 0x654, R4 ;  /* 0x0000065402047816 */ /* 0x000fc80000000004 */
[----:B------:R-:W-:Y:S01]  /*3c10*/  SEL R0, R4, R0, !P0 ;  /* 0x0000000004007207 */ /* 0x000fe20004000000 */
[----:B--2---:R-:W-:Y:S06]  /*3c20*/  @!P1 BRA `(.L_x_68) ;  /* 0x0000005000d09947 */ /* 0x004fec0003800000 */
.L_x_192:
[----:B------:R-:W-:Y:S01]  /*3c30*/  UIADD3 UR6, UPT, UPT, UR4, 0x220, URZ ;  /* 0x0000022004067890 */ /* 0x000fe2000fffe0ff */
[----:B------:R3:W-:Y:S01]  /*3c40*/  @!P0 SYNCS.ARRIVE.TRANS64.RED RZ, [R0+URZ], R5 ;  /* 0x0000000500ff89a7 */ /* 0x0007e200080004ff */
[----:B------:R-:W-:Y:S01]  /*3c50*/  UIADD3 UR7, UPT, UPT, UR4, 0x1e0, URZ ;  /* 0x000001e004077890 */ /* 0x000fe2000fffe0ff */
[----:B------:R-:W-:-:S08]  /*3c60*/  LOP3.LUT R3, R3, 0x1, RZ, 0x3c, !PT ;  /* 0x0000000103037812 */ /* 0x000fd000078e3cff */
[----:B------:R-:W-:Y:S06]  /*3c70*/  UGETNEXTWORKID.BROADCAST [UR6], [UR7] ;  /* 0x00000000060073ca */ /* 0x000fec0008000100 */
[----:B---3--:R-:W-:-:S04]  /*3c80*/  SHF.L.U32 R5, R8, 0x1f, RZ ;  /* 0x0000001f08057819 */ /* 0x008fc800000006ff */
[----:B------:R-:W3:Y:S02]  /*3c90*/  SYNCS.PHASECHK.TRANS64.TRYWAIT P1, [UR4+0x1e0], R5 ;  /* 0x0001e005ff0075a7 */ /* 0x000ee40008021104 */
[----:B---3--:R-:W-:Y:S05]  /*3ca0*/  @!P1 BRA `(.L_x_69) ;  /* 0x0000005000c89947 */ /* 0x008fea0003800000 */
.L_x_194:
[----:B--2---:R-:W2:Y:S01]  /*3cb0*/  LDS.128 R4, [UR4+0x220] ;  /* 0x00022004ff047984 */ /* 0x004ea20008000c00 */
[----:B------:R-:W-:Y:S01]  /*3cc0*/  LOP3.LUT R8, R8, 0x1, RZ, 0x3c, !PT ;  /* 0x0000000108087812 */ /* 0x000fe200078e3cff */
[----:B------:R-:W-:Y:S01]  /*3cd0*/  @!PT LDS RZ, [RZ] ;  /* 0x00000000fffff984 */ /* 0x000fe20000000800 */
[----:B------:R-:W-:Y:S01]  /*3ce0*/  @!PT LDS RZ, [RZ] ;  /* 0x00000000fffff984 */ /* 0x000fe20000000800 */
[----:B------:R-:W-:Y:S01]  /*3cf0*/  @!PT LDS RZ, [RZ] ;  /* 0x00000000fffff984 */ /* 0x000fe20000000800 */
[----:B------:R-:W-:Y:S01]  /*3d00*/  @!PT LDS RZ, [RZ] ;  /* 0x00000000fffff984 */ /* 0x000fe20000000800 */
[----:B------:R3:W-:Y:S06]  /*3d10*/  MEMBAR.ALL.CTA ;  /* 0x0000000000007992 */ /* 0x0007ec0000008000 */
[----:B---3--:R-:W3:Y:S02]  /*3d20*/  FENCE.VIEW.ASYNC.S ;  /* 0x00000000000073c6 */ /* 0x008ee40000000000 */
[----:B---3--:R-:W-:Y:S01]  /*3d30*/  SYNCS.ARRIVE.TRANS64.RED.A1T0 RZ, [UR5], RZ ;  /* 0x000000ffffff79a7 */ /* 0x008fe20008100405 */
[----:B--2---:R-:W-:-:S13]  /*3d40*/  LOP3.LUT P1, RZ, R6, 0x1, RZ, 0xc0, !PT ;  /* 0x0000000106ff7812 */ /* 0x004fda000782c0ff */
[----:B------:R-:W-:Y:S05]  /*3d50*/  @P1 BRA `(.L_x_70) ;  /* 0xfffffffc00981947 */ /* 0x000fea000383ffff */
[----:B------:R-:W-:-:S04]  /*3d60*/  SHF.L.U32 R0, R3, 0x1f, RZ ;  /* 0x0000001f03007819 */ /* 0x000fc800000006ff */
[----:B------:R-:W2:Y:S02]  /*3d70*/  SYNCS.PHASECHK.TRANS64 P0, [UR4+0x1e8], R0 ;  /* 0x0001e800ff0075a7 */ /* 0x000ea40008001004 */
[----:B-12---:R-:W-:Y:S05]  /*3d80*/  @P0 EXIT ;  /* 0x000000000000094d */ /* 0x006fea0003800000 */
[----:B------:R-:W-:-:S07]  /*3d90*/  MOV R0, UR4 ;  /* 0x0000000400007c02 */ /* 0x000fce0008000f00 */
.L_x_71:
[----:B-1----:R-:W-:-:S04]  /*3da0*/  SHF.L.U32 R2, R3, 0x1f, RZ ;  /* 0x0000001f03027819 */ /* 0x002fc800000006ff */
[----:B------:R1:W2:Y:S03]  /*3db0*/  SYNCS.PHASECHK.TRANS64.TRYWAIT P0, [R0+URZ+0x1e8], R2 ;  /* 0x0001e802000075a7 */ /* 0x0002a600080011ff */
[----:B--2---:R-:W-:Y:S05]  /*3dc0*/  @!P0 NANOSLEEP.SYNCS 0x989680 ;  /* 0x009896800000895d */ /* 0x004fea0003900000 */
[----:B------:R-:W2:Y:S02]  /*3dd0*/  @!P0 SYNCS.PHASECHK.TRANS64 P0, [R0+URZ+0x1e8], R2 ;  /* 0x0001e802000085a7 */ /* 0x000ea400080010ff */
[----:B--2---:R-:W-:Y:S05]  /*3de0*/  @P0 EXIT ;  /* 0x000000000000094d */ /* 0x004fea0003800000 */
[----:B------:R-:W-:Y:S05]  /*3df0*/  BRA `(.L_x_71) ;  /* 0xfffffffc00e87947 */ /* 0x000fea000383ffff */
.L_x_67:
[----:B------:R-:W-:Y:S05]  /*3e00*/  BRA.U UP5, `(.L_x_72) ;  /* 0x0000000d05507547 */ /* 0x000fea000b800000 */
[----:B------:R-:W2:Y:S01]  /*3e10*/  S2UR UR7, SR_CgaCtaId ;  /* 0x00000000000779c3 */ /* 0x000ea20000008800 */
[----:B------:R-:W-:Y:S01]  /*3e20*/  UMOV UR4, 0x40 ;  /* 0x0000004000047882 */ /* 0x000fe20000000000 */
[----:B------:R-:W-:Y:S01]  /*3e30*/  NOP ;  /* 0x0000000000007918 */ /* 0x000fe20000000000 */
[----:B------:R-:W-:Y:S01]  /*3e40*/  UMOV UR6, 0x400 ;  /* 0x0000040000067882 */ /* 0x000fe20000000000 */
[----:B--2---:R-:W-:Y:S02]  /*3e50*/  ULEA UR5, UR7, UR4, 0x18 ;  /* 0x0000000407057291 */ /* 0x004fe4000f8ec0ff */
[----:B------:R-:W-:-:S07]  /*3e60*/  ULEA UR6, UR7, UR6, 0x18 ;  /* 0x0000000607067291 */ /* 0x000fce000f8ec0ff */
[----:B------:R-:W2:Y:S02]  /*3e70*/  LDS.U8 R2, [UR5+0x1c] ;  /* 0x00001c05ff027984 */ /* 0x000ea40008000000 */
[----:B--2---:R-:W-:-:S13]  /*3e80*/  ISETP.NE.AND P0, PT, R2, RZ, PT ;  /* 0x000000ff0200720c */ /* 0x004fda0003f05270 */
[----:B------:R-:W-:Y:S05]  /*3e90*/  @P0 BRA `(.L_x_73) ;  /* 0x0000000000580947 */ /* 0x000fea0003800000 */
[----:B------:R-:W-:-:S13]  /*3ea0*/  ELECT P0, URZ, PT ;  /* 0x0000000000ff782f */ /* 0x000fda0003800000 */
[----:B------:R-:W-:Y:S05]  /*3eb0*/  @!P0 BRA `(.L_x_74) ;  /* 0x0000000000608947 */ /* 0x000fea0003800000 */
[----:B------:R-:W-:Y:S01]  /*3ec0*/  UMOV UR4, 0x10 ;  /* 0x0000001000047882 */ /* 0x000fe20000000000 */
[----:B------:R-:W-:Y:S01]  /*3ed0*/  HFMA2 R2, -RZ, RZ, 0, 5.9604644775390625e-08 ;  /* 0x00000001ff027431 */ /* 0x000fe200000001ff */
[----:B------:R-:W-:-:S03]  /*3ee0*/  MOV R3, 0xffff ;  /* 0x0000ffff00037802 */ /* 0x000fc60000000f00 */
[----:B------:R-:W-:Y:S04]  /*3ef0*/  DEPBAR.LE SB2, 0x36 ;  /* 0x0000ad800000791a */ /* 0x000fe80000000000 */
[----:B------:R-:W2:Y:S02]  /*3f00*/  UTCATOMSWS.FIND_AND_SET.ALIGN UP0, UR4, UR4 ;  /* 0x00000004000475e3 */ /* 0x000ea40008000800 */
[----:B--2---:R-:W-:Y:S01]  /*3f10*/  MOV R4, UR4 ;  /* 0x0000000400047c02 */ /* 0x004fe20008000f00 */
[----:B------:R-:W-:Y:S06]  /*3f20*/  BRA.U UP0, `(.L_x_75) ;  /* 0x0000000100187547 */ /* 0x000fec000b800000 */
.L_x_76:
[----:B------:R-:W-:Y:S05]  /*3f30*/  NANOSLEEP 0x64 ;  /* 0x000000640000795d */ /* 0x000fea0003800000 */
[----:B------:R-:W-:-:S05]  /*3f40*/  UMOV UR4, 0x10 ;  /* 0x0000001000047882 */ /* 0x000fca0000000000 */
[----:B------:R-:W-:Y:S04]  /*3f50*/  DEPBAR.LE SB2, 0x36 ;  /* 0x0000ad800000791a */ /* 0x000fe80000000000 */
[----:B------:R-:W2:Y:S02]  /*3f60*/  UTCATOMSWS.FIND_AND_SET.ALIGN UP0, UR4, UR4 ;  /* 0x00000004000475e3 */ /* 0x000ea40008000800 */
[----:B--2---:R-:W-:Y:S01]  /*3f70*/  MOV R4, UR4 ;  /* 0x0000000400047c02 */ /* 0x004fe20008000f00 */
[----:B------:R-:W-:Y:S05]  /*3f80*/  BRA.U !UP0, `(.L_x_76) ;  /* 0xfffffffd08e87547 */ /* 0x000fea000b83ffff */
.L_x_75:
[-C--:B------:R-:W-:Y:S02]  /*3f90*/  SHF.L.U32 R3, R3, R4.reuse, RZ ;  /* 0x0000000403037219 */ /* 0x080fe400000006ff */
[----:B------:R-:W-:Y:S01]  /*3fa0*/  SHF.L.U32 R2, R2, R4, RZ ;  /* 0x0000000402027219 */ /* 0x000fe200000006ff */
[----:B------:R-:W-:Y:S02]  /*3fb0*/  IMAD.SHL.U32 R4, R4, 0x20, RZ ;  /* 0x0000002004047824 */ /* 0x000fe400078e00ff */
[----:B------:R2:W-:Y:S04]  /*3fc0*/  ATOMS.OR RZ, [UR5+0x14], R3 ;  /* 0x00001403ffff798c */ /* 0x0005e8000b000005 */
[----:B------:R2:W-:Y:S04]  /*3fd0*/  ATOMS.OR RZ, [UR5+0x18], R2 ;  /* 0x00001802ffff798c */ /* 0x0005e8000b000005 */
[----:B------:R2:W-:Y:S01]  /*3fe0*/  STS [UR6+0x230], R4 ;  /* 0x00023004ff007988 */ /* 0x0005e20008000806 */
[----:B------:R-:W-:Y:S05]  /*3ff0*/  BRA `(.L_x_74) ;  /* 0x0000000000107947 */ /* 0x000fea0003800000 */
.L_x_73:
[----:B------:R-:W-:-:S05]  /*4000*/  MOV R2, 0xffffffff ;  /* 0xffffffff00027802 */ /* 0x000fca0000000f00 */
[----:B------:R2:W-:Y:S02]  /*4010*/  STS [UR6+0x230], R2 ;  /* 0x00023002ff007988 */ /* 0x0005e40008000806 */
[----:B--2---:R-:W-:Y:S02]  /*4020*/  MOV R2, 0x4040 ;  /* 0x0000404000027802 */ /* 0x004fe40000000f00 */
[----:B-1---5:R-:W-:Y:S05]  /*4030*/  CALL.REL.NOINC `($__internal_1_$__cuda_sm10x_tcgen05_guardrail_trap_phase_invalid_during_alloc) ;  /* 0x0000005400647944 */ /* 0x022fea0003c00000 */
.L_x_74:
[----:B------:R-:W-:Y:S05]  /*4040*/  WARPSYNC.ALL ;  /* 0x0000000000007948 */ /* 0x000fea0003800000 */
[----:B------:R-:W3:Y:S01]  /*4050*/  S2UR UR4, SR_CgaCtaId ;  /* 0x00000000000479c3 */ /* 0x000ee20000008800 */
[----:B------:R-:W-:Y:S01]  /*4060*/  UMOV UR18, 0x400 ;  /* 0x0000040000127882 */ /* 0x000fe20000000000 */
[----:B------:R-:W-:-:S06]  /*4070*/  NOP ;  /* 0x0000000000007918 */ /* 0x000fcc0000000000 */
[----:B------:R-:W-:Y:S06]  /*4080*/  BAR.ARV 0x6, 0xa0 ;  /* 0x0182800000007b1d */ /* 0x000fec0000002000 */
[----:B------:R-:W4:Y:S01]  /*4090*/  LDCU.64 UR6, c[0x0][0x388] ;  /* 0x00007100ff0677ac */ /* 0x000f220008000a00 */
[----:B------:R-:W-:Y:S01]  /*40a0*/  LOP3.LUT R0, R0, 0xffff, RZ, 0xc0, !PT ;  /* 0x0000ffff00007812 */ /* 0x000fe200078ec0ff */
[----:B------:R-:W-:Y:S02]  /*40b0*/  IMAD.MOV.U32 R9, RZ, RZ, 0x1 ;  /* 0x00000001ff097424 */ /* 0x000fe400078e00ff */
[----:B------:R-:W-:Y:S01]  /*40c0*/  IMAD.MOV.U32 R8, RZ, RZ, RZ ;  /* 0x000000ffff087224 */ /* 0x000fe200078e00ff */
[----:B------:R-:W-:Y:S01]  /*40d0*/  R2UR UR19, R0 ;  /* 0x00000000001372ca */ /* 0x000fe200000e0000 */
[----:B--2---:R-:W-:Y:S01]  /*40e0*/  IMAD.MOV.U32 R3, RZ, RZ, RZ ;  /* 0x000000ffff037224 */ /* 0x004fe200078e00ff */
[----:B------:R-:W-:Y:S01]  /*40f0*/  UMOV UR22, URZ ;  /* 0x000000ff00167c82 */ /* 0x000fe20008000000 */
[----:B------:R-:W-:Y:S01]  /*4100*/  UMOV UR17, URZ ;  /* 0x000000ff00117c82 */ /* 0x000fe20008000000 */
[----:B------:R-:W-:Y:S01]  /*4110*/  UMOV UR26, 0x0 ;  /* 0x00000000001a7882 */ /* 0x000fe20000000000 */
[----:B---3--:R-:W-:Y:S01]  /*4120*/  ULEA UR18, UR4, UR18, 0x18 ;  /* 0x0000001204127291 */ /* 0x008fe2000f8ec0ff */
[----:B------:R-:W-:Y:S01]  /*4130*/  UMOV UR27, 0x4100490 ;  /* 0x04100490001b7882 */ /* 0x000fe20000000000 */
[----:B------:R-:W-:-:S02]  /*4140*/  UMOV UR24, 0x0 ;  /* 0x0000000000187882 */ /* 0x000fc40000000000 */
[----:B------:R-:W-:Y:S01]  /*4150*/  UIADD3 UR29, UPT, UPT, UR18, 0x1e8, URZ ;  /* 0x000001e8121d7890 */ /* 0x000fe2000fffe0ff */
[----:B------:R-:W-:Y:S01]  /*4160*/  UMOV UR25, 0x4100490 ;  /* 0x0410049000197882 */ /* 0x000fe20000000000 */
[----:B----4-:R-:W-:-:S03]  /*4170*/  UIADD3 UR4, UPT, UPT, UR6, 0x1f, URZ ;  /* 0x0000001f06047890 */ /* 0x010fc6000fffe0ff */
[----:B------:R-:W2:Y:S01]  /*4180*/  LDS R2, [UR18+0x230] ;  /* 0x00023012ff027984 */ /* 0x000ea20008000800 */
[----:B------:R-:W3:Y:S01]  /*4190*/  LDCU UR6, c[0x0][0x390] ;  /* 0x00007200ff0677ac */ /* 0x000ee20008000800 */
[----:B------:R-:W-:Y:S02]  /*41a0*/  USHF.R.S32.HI UR5, URZ, 0x1f, UR4 ;  /* 0x0000001fff057899 */ /* 0x000fe40008011404 */
[----:B------:R-:W-:Y:S02]  /*41b0*/  UPRMT UR29, URZ, 0x654, UR29 ;  /* 0x00000654ff1d7896 */ /* 0x000fe4000800001d */
[----:B------:R-:W-:Y:S02]  /*41c0*/  ULEA.HI UR4, UR5, UR4, URZ, 0x5 ;  /* 0x0000000405047291 */ /* 0x000fe4000f8f28ff */
[----:B------:R-:W-:Y:S02]  /*41d0*/  UIADD3 UR5, UPT, UPT, UR18, 0x3600, URZ ;  /* 0x0000360012057890 */ /* 0x000fe4000fffe0ff */
[----:B------:R-:W-:-:S02]  /*41e0*/  USHF.R.S32.HI UR4, URZ, 0x5, UR4 ;  /* 0x00000005ff047899 */ /* 0x000fc40008011404 */
[----:B------:R-:W-:Y:S02]  /*41f0*/  USHF.R.U32.HI UR5, URZ, 0x4, UR5 ;  /* 0x00000004ff057899 */ /* 0x000fe40008011605 */
[----:B------:R-:W-:Y:S02]  /*4200*/  UIMAD UR7, UR4, UR7, URZ ;  /* 0x00000007040772a4 */ /* 0x000fe4000f8e02ff */
[----:B------:R-:W-:Y:S02]  /*4210*/  UIADD3 UR4, UPT, UPT, UR18, 0x1d600, URZ ;  /* 0x0001d60012047890 */ /* 0x000fe4000fffe0ff */
[----:B------:R-:W-:Y:S02]  /*4220*/  ULOP3.LUT UR5, UR5, 0x3fff, URZ, 0xc0, !UPT ;  /* 0x00003fff05057892 */ /* 0x000fe4000f8ec0ff */
[----:B------:R-:W-:Y:S02]  /*4230*/  USHF.R.U32.HI UR4, URZ, 0x4, UR4 ;  /* 0x00000004ff047899 */ /* 0x000fe40008011604 */
[----:B------:R-:W-:-:S02]  /*4240*/  ULOP3.LUT UR20, UR5, 0x10000, URZ, 0xfc, !UPT ;  /* 0x0001000005147892 */ /* 0x000fc4000f8efcff */
[----:B------:R-:W-:Y:S02]  /*4250*/  ULOP3.LUT UR21, UR4, 0x3fff, URZ, 0xc0, !UPT ;  /* 0x00003fff04157892 */ /* 0x000fe4000f8ec0ff */
[----:B---3--:R-:W-:Y:S02]  /*4260*/  UIMAD UR4, UR7, UR6, URZ ;  /* 0x00000006070472a4 */ /* 0x008fe4000f8e02ff */
[----:B------:R-:W-:Y:S02]  /*4270*/  ULOP3.LUT UR21, UR21, 0x10000, URZ, 0xfc, !UPT ;  /* 0x0001000015157892 */ /* 0x000fe4000f8efcff */
[----:B------:R-:W-:Y:S02]  /*4280*/  UIADD3 UR28, UPT, UPT, UR4, -0x1, URZ ;  /* 0xffffffff041c7890 */ /* 0x000fe4000fffe0ff */
[----:B------:R-:W-:Y:S01]  /*4290*/  UISETP.GE.AND UP3, UPT, UR4, 0x1, UPT ;  /* 0x000000010400788c */ /* 0x000fe2000bf66270 */
[C---:B--2---:R-:W-:Y:S01]  /*42a0*/  VIADD R5, R2.reuse, 0x40 ;  /* 0x0000004002057836 */ /* 0x044fe20000000000 */
[----:B------:R-:W-:-:S04]  /*42b0*/  LOP3.LUT R4, R2, 0xffff, RZ, 0xc0, !PT ;  /* 0x0000ffff02047812 */ /* 0x000fc800078ec0ff */
[----:B------:R-:W-:-:S05]  /*42c0*/  LOP3.LUT R5, R5, 0xffff, RZ, 0xc0, !PT ;  /* 0x0000ffff05057812 */ /* 0x000fca00078ec0ff */
[----:B------:R2:W-:Y:S02]  /*42d0*/  STL.64 [R1], R4 ;  /* 0x0000000401007387 */ /* 0x0005e40000100a00 */
.L_x_83:
[----:B--2---:R-:W-:-:S04]  /*42e0*/  SHF.L.U32 R4, R8, 0x1f, RZ ;  /* 0x0000001f08047819 */ /* 0x004fc800000006ff */
[----:B------:R-:W2:Y:S02]  /*42f0*/  SYNCS.PHASECHK.TRANS64.TRYWAIT P0, [UR18+0x1e0], R4 ;  /* 0x0001e004ff0075a7 */ /* 0x000ea40008001112 */
[----:B--23--:R-:W-:Y:S05]  /*4300*/  @!P0 BRA `(.L_x_77) ;  /* 0x0000004c00488947 */ /* 0x00cfea0003800000 */
.L_x_196:
[----:B--2---:R-:W2:Y:S01]  /*4310*/  LDS.128 R4, [UR18+0x220] ;  /* 0x00022012ff047984 */ /* 0x004ea20008000c00 */
[----:B------:R-:W-:Y:S01]  /*4320*/  ULEA UR23, UR22, UR18, 0x3 ;  /* 0x0000001216177291 */ /* 0x000fe2000f8e18ff */
[----:B------:R-:W-:Y:S01]  /*4330*/  SHF.L.U32 R0, R9, 0x1f, RZ ;  /* 0x0000001f09007819 */ /* 0x000fe200000006ff */
[----:B------:R-:W-:Y:S01]  /*4340*/  @!PT LDS RZ, [RZ] ;  /* 0x00000000fffff984 */ /* 0x000fe20000000800 */
[----:B------:R-:W-:Y:S01]  /*4350*/  @!PT LDS RZ, [RZ] ;  /* 0x00000000fffff984 */ /* 0x000fe20000000800 */
[----:B------:R-:W-:Y:S01]  /*4360*/  @!PT LDS RZ, [RZ] ;  /* 0x00000000fffff984 */ /* 0x000fe20000000800 */
[----:B------:R-:W-:Y:S01]  /*4370*/  @!PT LDS RZ, [RZ] ;  /* 0x00000000fffff984 */ /* 0x000fe20000000800 */
[----:B------:R3:W-:Y:S06]  /*4380*/  MEMBAR.ALL.CTA ;  /* 0x0000000000007992 */ /* 0x0007ec0000008000 */
[----:B---3--:R-:W3:Y:S02]  /*4390*/  FENCE.VIEW.ASYNC.S ;  /* 0x00000000000073c6 */ /* 0x008ee40000000000 */
[----:B---3--:R-:W-:Y:S01]  /*43a0*/  SYNCS.ARRIVE.TRANS64.RED.A1T0 RZ, [UR29], RZ ;  /* 0x000000ffffff79a7 */ /* 0x008fe2000810041d */
[----:B------:R-:W3:Y:S01]  /*43b0*/  SYNCS.PHASECHK.TRANS64.TRYWAIT P0, [UR23+0x200], R0 ;  /* 0x00020000ff0075a7 */ /* 0x000ee20008001117 */
[----:B--2---:R-:W-:Y:S01]  /*43c0*/  LOP3.LUT P2, RZ, R6, 0x1, RZ, 0xc0, !PT ;  /* 0x0000000106ff7812 */ /* 0x004fe2000784c0ff */
[----:B---3--:R-:W-:-:S12]  /*43d0*/  @!P0 BRA `(.L_x_78) ;  /* 0x0000004c002c8947 */ /* 0x008fd80003800000 */
.L_x_198:
[----:B------:R-:W-:Y:S05]  /*43e0*/  BRA.U !UP3, `(.L_x_79) ;  /* 0x000000010bc87547 */ /* 0x000fea000b800000 */
[----:B--2---:R-:W-:Y:S01]  /*43f0*/  IMAD.U32 R0, RZ, RZ, UR22 ;  /* 0x00000016ff007e24 */ /* 0x004fe2000f8e00ff */
[----:B------:R-:W-:-:S04]  /*4400*/  ULEA UR4, UR17, UR18, 0x3 ;  /* 0x0000001211047291 */ /* 0x000fc8000f8e18ff */
[----:B------:R-:W-:-:S05]  /*4410*/  LEA R0, R0, R1, 0x2 ;  /* 0x0000000100007211 */ /* 0x000fca00078e10ff */
[----:B------:R2:W5:Y:S01]  /*4420*/  LDL R4, [R0] ;  /* 0x0000000000047983 */ /* 0x0005620000100800 */
[----:B------:R-:W-:Y:S01]  /*4430*/  UPLOP3.LUT UP2, UPT, UPT, UPT, UPT, 0x40, 0x4 ;  /* 0x000000000004789c */ /* 0x000fe20003f4e870 */
[----:B------:R-:W-:Y:S01]  /*4440*/  UMOV UR15, UR28 ;  /* 0x0000001c000f7c82 */ /* 0x000fe20008000000 */
[----:B------:R-:W-:Y:S01]  /*4450*/  UMOV UR8, UR17 ;  /* 0x0000001100087c82 */ /* 0x000fe20008000000 */
[----:B--2---:R-:W-:-:S04]  /*4460*/  SHF.L.U32 R0, R3, 0x1f, RZ ;  /* 0x0000001f03007819 */ /* 0x004fc800000006ff */
[----:B------:R2:W3:Y:S04]  /*4470*/  SYNCS.PHASECHK.TRANS64.TRYWAIT P1, [UR4], R0 ;  /* 0x00000000ff0075a7 */ /* 0x0004e80008021104 */
.L_x_82:
[----:B------:R-:W-:Y:S01]  /*4480*/  ULEA UR16, UR8, UR18, 0x3 ;  /* 0x0000001208107291 */ /* 0x000fe2000f8e18ff */
[----:B--234-:R-:W-:Y:S11]  /*4490*/  @P1 BRA `(.L_x_80) ;  /* 0x00000000000c1947 */ /* 0x01cff60003800000 */
[----:B------:R-:W-:Y:S04]  /*44a0*/  SHF.L.U32 R5, R3, 0x1f, RZ ;  /* 0x0000001f03057819 */ /* 0x000fe800000006ff */
[----:B------:R-:W3:Y:S02]  /*44b0*/  SYNCS.PHASECHK.TRANS64.TRYWAIT P0, [UR16], R5 ;  /* 0x00000005ff0075a7 */ /* 0x000ee40008001110 */
[----:B---3--:R-:W-:Y:S05]  /*44c0*/  @!P0 BRA `(.L_x_81) ;  /* 0x0000004c00088947 */ /* 0x008fea0003800000 */
.L_x_80:
[----:B------:R-:W-:Y:S01]  /*44d0*/  UISETP.NE.AND UP0, UPT, UR15, URZ, UPT ;  /* 0x000000ff0f00728c */ /* 0x000fe2000bf05270 */
[----:B------:R-:W-:Y:S01]  /*44e0*/  PLOP3.LUT P1, PT, PT, PT, PT, 0x80, 0x8 ;  /* 0x000000000008781c */ /* 0x000fe20003f2f070 */
[----:B------:R-:W-:Y:S02]  /*44f0*/  UIADD3 UR4, UPT, UPT, UR8, 0x1, URZ ;  /* 0x0000000108047890 */ /* 0x000fe4000fffe0ff */
[----:B------:R-:W-:Y:S02]  /*4500*/  ULEA UR10, UR8, UR21, 0x8 ;  /* 0x00000015080a7291 */ /* 0x000fe4000f8e40ff */
[----:B------:R-:W-:Y:S01]  /*4510*/  UISETP.NE.AND UP1, UPT, UR4, 0x1a, UPT ;  /* 0x0000001a0400788c */ /* 0x000fe2000bf25270 */
[----:B------:R-:W-:Y:S01]  /*4520*/  PLOP3.LUT P0, PT, PT, PT, UP0, 0x80, 0x8 ;  /* 0x000000000008781c */ /* 0x000fe20003f0f008 */
[----:B------:R-:W-:Y:S02]  /*4530*/  ULEA UR8, UR8, UR20, 0x8 ;  /* 0x0000001408087291 */ /* 0x000fe4000f8e40ff */
[----:B------:R-:W-:Y:S02]  /*4540*/  USEL UR5, URZ, 0x1, UP1 ;  /* 0x00000001ff057887 */ /* 0x000fe40008800000 */
[----:B------:R-:W-:Y:S02]  /*4550*/  USEL UR17, UR4, URZ, UP1 ;  /* 0x000000ff04117287 */ /* 0x000fe40008800000 */
[----:B------:R-:W-:Y:S02]  /*4560*/  UIADD3 UR12, UPT, UPT, UR10, 0x2, URZ ;  /* 0x000000020a0c7890 */ /* 0x000fe4000fffe0ff */
[----:B------:R-:W-:Y:S01]  /*4570*/  @UP0 ULEA UR4, UR17, UR18, 0x3 ;  /* 0x0000001211040291 */ /* 0x000fe2000f8e18ff */
[----:B------:R-:W-:Y:S01]  /*4580*/  LOP3.LUT R3, R3, UR5, RZ, 0x3c, !PT ;  /* 0x0000000503037c12 */ /* 0x000fe2000f8e3cff */
[----:B------:R-:W-:Y:S02]  /*4590*/  UIADD3 UR6, UPT, UPT, UR8, 0x2, URZ ;  /* 0x0000000208067890 */ /* 0x000fe4000fffe0ff */
[----:B------:R-:W-:Y:S01]  /*45a0*/  UIADD3 UR5, UPT, UPT, UR16, 0xd0, URZ ;  /* 0x000000d010057890 */ /* 0x000fe2000fffe0ff */
[----:B--2---:R-:W-:Y:S01]  /*45b0*/  @P0 SHF.L.U32 R0, R3, 0x1f, RZ ;  /* 0x0000001f03000819 */ /* 0x004fe200000006ff */
[----:B------:R-:W-:Y:S01]  /*45c0*/  UMOV UR11, 0x80004020 ;  /* 0x80004020000b7882 */ /* 0x000fe20000000000 */
[----:B------:R-:W-:Y:S01]  /*45d0*/  UMOV UR9, 0x80004020 ;  /* 0x8000402000097882 */ /* 0x000fe20000000000 */
[----:B------:R-:W-:Y:S01]  /*45e0*/  UMOV UR13, 0x80004020 ;  /* 0x80004020000d7882 */ /* 0x000fe20000000000 */
[----:B------:R4:W2:Y:S01]  /*45f0*/  @P0 SYNCS.PHASECHK.TRANS64.TRYWAIT P1, [UR4], R0 ;  /* 0x00000000ff0005a7 */ /* 0x0008a20008021104 */
[----:B------:R-:W-:Y:S11]  /*4600*/  ELECT P0, URZ, PT ;  /* 0x0000000000ff782f */ /* 0x000ff60003800000 */
[----:B------:R-:W-:Y:S02]  /*4610*/  @!UPT UIADD3 URZ, UPT, UPT, URZ, URZ, URZ ;  /* 0x000000fffffff290 */ /* 0x000fe4000fffe0ff */
[C---:B-----5:R-:W-:Y:S02]  /*4620*/  @P0 R2UR.BROADCAST UR4, R4.reuse ;  /* 0x00000000040402ca */ /* 0x060fe400008e0000 */
[----:B------:R-:W-:Y:S11]  /*4630*/  ELECT P0, URZ, PT ;  /* 0x0000000000ff782f */ /* 0x000ff60003800000 */
[----:B------:R-:W-:Y:S02]  /*4640*/  @!UPT UIADD3 URZ, UPT, UPT, URZ, URZ, URZ ;  /* 0x000000fffffff290 */ /* 0x000fe4000fffe0ff */
[----:B------:R-:W-:Y:S01]  /*4650*/  @P0 R2UR.BROADCAST UR14, R4 ;  /* 0x00000000040e02ca */ /* 0x000fe200008e0000 */
[----:B------:R-:W-:Y:S01]  /*4660*/  UMOV UR7, 0x80004020 ;  /* 0x8000402000077882 */ /* 0x000fe20000000000 */
[----:B------:R3:W-:Y:S01]  /*4670*/  UTCHMMA gdesc[UR8], gdesc[UR10], tmem[UR4], tmem[UR26], idesc[UR27], UP2 ;  /* 0x00ff1a0a080075ea */ /* 0x0007e20009000004 */
[----:B------:R-:W-:Y:S10]  /*4680*/  UPLOP3.LUT UP2, UPT, UPT, UPT, UPT, 0x80, 0x8 ;  /* 0x000000000008789c */ /* 0x000ff40003f4f070 */
[----:B------:R4:W-:Y:S01]  /*4690*/  UTCHMMA gdesc[UR6], gdesc[UR12], tmem[UR14], tmem[UR24], idesc[UR25], UPT ;  /* 0x00ff180c060075ea */ /* 0x0009e2000b80000e */
[----:B------:R4:W-:Y:S01]  /*46a0*/  UTCBAR.MULTICAST [UR5], URZ, UR19 ;  /* 0x000000ff050073e9 */ /* 0x0009e20008000813 */
[----:B---3--:R-:W-:Y:S02]  /*46b0*/  UIADD3 UR4, UPT, UPT, UR15, 0x1, URZ ;  /* 0x000000010f047890 */ /* 0x008fe4000fffe0ff */
[----:B------:R-:W-:Y:S02]  /*46c0*/  UIADD3 UR9, UPT, UPT, UR15, -0x1, URZ ;  /* 0xffffffff0f097890 */ /* 0x000fe4000fffe0ff */
[----:B------:R-:W-:Y:S01]  /*46d0*/  UISETP.GT.U32.AND UP0, UPT, UR4, 0x1, UPT ;  /* 0x000000010400788c */ /* 0x000fe2000bf04070 */
[----:B------:R-:W-:Y:S04]  /*46e0*/  UMOV UR8, UR17 ;  /* 0x0000001100087c82 */ /* 0x000fe80008000000 */
[----:B------:R-:W-:Y:S04]  /*46f0*/  UMOV UR15, UR9 ;  /* 0x00000009000f7c82 */ /* 0x000fe80008000000 */
[----:B------:R-:W-:Y:S05]  /*4700*/  BRA.U UP0, `(.L_x_82) ;  /* 0xfffffffd005c7547 */ /* 0x000fea000b83ffff */
.L_x_79:
[----:B------:R-:W-:Y:S01]  /*4710*/  UIADD3 UR4, UPT, UPT, UR22, 0x1, URZ ;  /* 0x0000000116047890 */ /* 0x000fe2000fffe0ff */
[----:B------:R-:W-:Y:S01]  /*4720*/  LOP3.LUT R8, R8, 0x1, RZ, 0x3c, !PT ;  /* 0x0000000108087812 */ /* 0x000fe200078e3cff */
[----:B----4-:R-:W-:Y:S02]  /*4730*/  UIADD3 UR5, UPT, UPT, UR23, 0x1f0, URZ ;  /* 0x000001f017057890 */ /* 0x010fe4000fffe0ff */
[----:B------:R-:W-:-:S04]  /*4740*/  UISETP.NE.AND UP0, UPT, UR4, 0x2, UPT ;  /* 0x000000020400788c */ /* 0x000fc8000bf05270 */
[----:B------:R-:W-:Y:S02]  /*4750*/  USEL UR6, URZ, 0x1, UP0 ;  /* 0x00000001ff067887 */ /* 0x000fe40008000000 */
[----:B------:R-:W-:Y:S01]  /*4760*/  USEL UR22, UR4, URZ, UP0 ;  /* 0x000000ff04167287 */ /* 0x000fe20008000000 */
[----:B------:R3:W-:Y:S03]  /*4770*/  UTCBAR [UR5], URZ ;  /* 0x000000ff050073e9 */ /* 0x0007e600080000ff */
[----:B------:R-:W-:Y:S01]  /*4780*/  LOP3.LUT R9, R9, UR6, RZ, 0x3c, !PT ;  /* 0x0000000609097c12 */ /* 0x000fe2000f8e3cff */
[----:B------:R-:W-:Y:S07]  /*4790*/  @P2 BRA `(.L_x_83) ;  /* 0xfffffff800d02947 */ /* 0x000fee000383ffff */
[----:B------:R-:W4:Y:S01]  /*47a0*/  S2UR UR6, SR_CgaCtaId ;  /* 0x00000000000679c3 */ /* 0x000f220000008800 */
[----:B------:R-:W-:Y:S01]  /*47b0*/  ELECT P0, URZ, PT ;  /* 0x0000000000ff782f */ /* 0x000fe20003800000 */
[----:B--2---:R-:W-:Y:S01]  /*47c0*/  IMAD.MOV.U32 R0, RZ, RZ, 0x1 ;  /* 0x00000001ff007424 */ /* 0x004fe200078e00ff */
[----:B------:R-:W-:Y:S01]  /*47d0*/  UIADD3 UR18, UPT, UPT, UR18, 0x200, URZ ;  /* 0x0000020012127890 */ /* 0x000fe2000fffe0ff */
[----:B------:R-:W-:Y:S01]  /*47e0*/  SHF.L.U32 R3, R9, 0x1f, RZ ;  /* 0x0000001f09037819 */ /* 0x000fe200000006ff */
[----:B------:R-:W-:-:S03]  /*47f0*/  UMOV UR4, 0x40 ;  /* 0x0000004000047882 */ /* 0x000fc60000000000 */
[----:B------:R-:W-:Y:S01]  /*4800*/  UVIRTCOUNT.DEALLOC.SMPOOL 0x80 ;  /* 0x000000800000784c */ /* 0x000fe20000000000 */
[----:B----4-:R-:W-:Y:S02]  /*4810*/  ULEA UR6, UR6, UR4, 0x18 ;  /* 0x0000000406067291 */ /* 0x010fe4000f8ec0ff */
[----:B------:R-:W-:-:S07]  /*4820*/  ULEA UR4, UR22, UR18, 0x3 ;  /* 0x0000001216047291 */ /* 0x000fce000f8e18ff */
[----:B------:R2:W-:Y:S02]  /*4830*/  @P0 STS.U8 [UR6+0x1c], R0 ;  /* 0x00001c00ff000988 */ /* 0x0005e40008000006 */
[----:B------:R-:W4:Y:S02]  /*4840*/  SYNCS.PHASECHK.TRANS64.TRYWAIT P0, [UR4], R3 ;  /* 0x00000003ff0075a7 */ /* 0x000f240008001104 */
[----:B--2-4-:R-:W-:Y:S05]  /*4850*/  @!P0 BRA `(.L_x_84) ;  /* 0x00000048003c8947 */ /* 0x014fea0003800000 */
.L_x_201:
[----:B------:R-:W-:-:S04]  /*4860*/  UIADD3 UR4, UPT, UPT, UR22, 0x1, URZ ;  /* 0x0000000116047890 */ /* 0x000fc8000fffe0ff */
[----:B------:R-:W-:-:S04]  /*4870*/  UISETP.NE.AND UP0, UPT, UR4, 0x2, UPT ;  /* 0x000000020400788c */ /* 0x000fc8000bf05270 */
[----:B---3--:R-:W-:Y:S02]  /*4880*/  USEL UR5, URZ, 0x1, UP0 ;  /* 0x00000001ff057887 */ /* 0x008fe40008000000 */
[----:B------:R-:W-:-:S04]  /*4890*/  USEL UR4, UR4, URZ, UP0 ;  /* 0x000000ff04047287 */ /* 0x000fc80008000000 */
[----:B------:R-:W-:Y:S01]  /*48a0*/  ULEA UR4, UR4, UR18, 0x3 ;  /* 0x0000001204047291 */ /* 0x000fe2000f8e18ff */
[----:B--2---:R-:W-:-:S04]  /*48b0*/  LOP3.LUT R3, R9, UR5, RZ, 0x3c, !PT ;  /* 0x0000000509037c12 */ /* 0x004fc8000f8e3cff */
[----:B------:R-:W-:-:S04]  /*48c0*/  SHF.L.U32 R3, R3, 0x1f, RZ ;  /* 0x0000001f03037819 */ /* 0x000fc800000006ff */
[----:B------:R-:W2:Y:S02]  /*48d0*/  SYNCS.PHASECHK.TRANS64.TRYWAIT P0, [UR4], R3 ;  /* 0x00000003ff0075a7 */ /* 0x000ea40008001104 */
[----:B--2---:R-:W-:Y:S05]  /*48e0*/  @!P0 BRA `(.L_x_85) ;  /* 0x0000004800308947 */ /* 0x004fea0003800000 */
.L_x_203:
[----:B------:R-:W-:Y:S01]  /*48f0*/  NOP ;  /* 0x0000000000007918 */ /* 0x000fe20000000000 */
[----:B--2---:R-:W2:Y:S01]  /*4900*/  LDS R0, [UR6+0x14] ;  /* 0x00001406ff007984 */ /* 0x004ea20008000800 */
[----:B------:R-:W-:Y:S01]  /*4910*/  LOP3.LUT R3, R2, 0xffff, RZ, 0xc0, !PT ;  /* 0x0000ffff02037812 */ /* 0x000fe200078ec0ff */
[----:B------:R-:W-:-:S03]  /*4920*/  IMAD.MOV.U32 R2, RZ, RZ, 0xffff ;  /* 0x0000ffffff027424 */ /* 0x000fc600078e00ff */
[----:B------:R-:W-:-:S04]  /*4930*/  SHF.R.U32.HI R3, RZ, 0x5, R3 ;  /* 0x00000005ff037819 */ /* 0x000fc80000011603 */
[----:B------:R-:W-:-:S04]  /*4940*/  SHF.L.U32 R2, R2, R3, RZ ;  /* 0x0000000302027219 */ /* 0x000fc800000006ff */
[----:B--2---:R-:W-:-:S04]  /*4950*/  LOP3.LUT R0, R0, R2, RZ, 0xc0, !PT ;  /* 0x0000000200007212 */ /* 0x004fc800078ec0ff */
[----:B------:R-:W-:Y:S01]  /*4960*/  ISETP.NE.AND P0, PT, R0, R2, PT ;  /* 0x000000020000720c */ /* 0x000fe20003f05270 */
[----:B------:R-:W-:-:S05]  /*4970*/  IMAD.MOV.U32 R0, RZ, RZ, 0x1 ;  /* 0x00000001ff007424 */ /* 0x000fca00078e00ff */
[----:B------:R-:W-:-:S07]  /*4980*/  SHF.L.U32 R0, R0, R3, RZ ;  /* 0x0000000300007219 */ /* 0x000fce00000006ff */
[----:B------:R-:W-:Y:S05]  /*4990*/  @P0 BRA `(.L_x_86) ;  /* 0x00000000005c0947 */ /* 0x000fea0003800000 */
[----:B------:R-:W2:Y:S02]  /*49a0*/  LDS R3, [UR6+0x18] ;  /* 0x00001806ff037984 */ /* 0x000ea40008000800 */
[----:B--2---:R-:W-:-:S04]  /*49b0*/  LOP3.LUT R3, R3, R0, RZ, 0xc0, !PT ;  /* 0x0000000003037212 */ /* 0x004fc800078ec0ff */
[----:B------:R-:W-:-:S13]  /*49c0*/  ISETP.NE.AND P0, PT, R3, R0, PT ;  /* 0x000000000300720c */ /* 0x000fda0003f05270 */
[----:B------:R-:W-:Y:S05]  /*49d0*/  @P0 BRA `(.L_x_87) ;  /* 0x0000000000400947 */ /* 0x000fea0003800000 */
[----:B------:R-:W-:Y:S01]  /*49e0*/  R2UR UR4, R2 ;  /* 0x00000000020472ca */ /* 0x000fe200000e0000 */
[----:B------:R-:W2:Y:S01]  /*49f0*/  S2R R3, SR_LANEID ;  /* 0x0000000000037919 */ /* 0x000ea20000000000 */
[----:B------:R-:W-:-:S04]  /*4a00*/  LOP3.LUT R0, RZ, R0, RZ, 0x33, !PT ;  /* 0x00000000ff007212 */ /* 0x000fc800078e33ff */
[----:B------:R-:W3:Y:S07]  /*4a10*/  REDUX UR7, R0 ;  /* 0x00000000000773c4 */ /* 0x000eee0000000000 */
[----:B------:R-:W-:-:S03]  /*4a20*/  ULOP3.LUT UR5, URZ, UR4, URZ, 0x33, !UPT ;  /* 0x00000004ff057292 */ /* 0x000fc6000f8e33ff */
[----:B------:R-:W-:Y:S02]  /*4a30*/  VOTEU.ANY UR4, UPT, PT ;  /* 0x0000000000047886 */ /* 0x000fe400038e0100 */
[----:B------:R-:W-:Y:S01]  /*4a40*/  UFLO.U32 UR4, UR4 ;  /* 0x00000004000472bd */ /* 0x000fe200080e0000 */
[----:B------:R-:W-:-:S04]  /*4a50*/  IMAD.U32 R2, RZ, RZ, UR5 ;  /* 0x00000005ff027e24 */ /* 0x000fc8000f8e00ff */
[----:B------:R-:W4:Y:S02]  /*4a60*/  REDUX UR8, R2 ;  /* 0x00000000020873c4 */ /* 0x000f240000000000 */
[----:B------:R1:W-:Y:S01]  /*4a70*/  UTCATOMSWS.AND URZ, UR5 ;  /* 0x0000000500ff79e3 */ /* 0x0003e20008000000 */
[----:B---3--:R-:W-:Y:S01]  /*4a80*/  IMAD.U32 R0, RZ, RZ, UR7 ;  /* 0x00000007ff007e24 */ /* 0x008fe2000f8e00ff */
[----:B--2---:R-:W-:Y:S01]  /*4a90*/  ISETP.EQ.U32.AND P0, PT, R3, UR4, PT ;  /* 0x0000000403007c0c */ /* 0x004fe2000bf02070 */
[----:B----4-:R-:W-:-:S12]  /*4aa0*/  IMAD.U32 R2, RZ, RZ, UR8 ;  /* 0x00000008ff027e24 */ /* 0x010fd8000f8e00ff */
[----:B------:R2:W-:Y:S04]  /*4ab0*/  @P0 ATOMS.AND RZ, [UR6+0x14], R2 ;  /* 0x00001402ffff098c */ /* 0x0005e8000a800006 */
[----:B------:R2:W-:Y:S01]  /*4ac0*/  @P0 ATOMS.AND RZ, [UR6+0x18], R0 ;  /* 0x00001800ffff098c */ /* 0x0005e2000a800006 */
[----:B-1----:R-:W-:Y:S05]  /*4ad0*/  BRA `(.L_x_88) ;  /* 0x0000000000147947 */ /* 0x002fea0003800000 */
.L_x_87:
[----:B------:R-:W-:Y:S02]  /*4ae0*/  MOV R2, 0x4b00 ;  /* 0x00004b0000027802 */ /* 0x000fe40000000f00 */
[----:B-1---5:R-:W-:Y:S05]  /*4af0*/  CALL.REL.NOINC `($__internal_0_$__cuda_sm10x_tcgen05_guardrail_trap_col_being_dealloced_not_returned_by_alloc) ;  /* 0x0000004800a87944 */ /* 0x022fea0003c00000 */
[----:B------:R-:W-:Y:S05]  /*4b00*/  BRA `(.L_x_88) ;  /* 0x0000000000087947 */ /* 0x000fea0003800000 */
.L_x_86:
[----:B------:R-:W-:Y:S02]  /*4b10*/  MOV R2, 0x4b30 ;  /* 0x00004b3000027802 */ /* 0x000fe40000000f00 */
[----:B-1---5:R-:W-:Y:S05]  /*4b20*/  CALL.REL.NOINC `($__internal_2_$__cuda_sm10x_tcgen05_guardrail_trap_unallocated_columns_being_dealloced) ;  /* 0x0000004800b47944 */ /* 0x022fea0003c00000 */
.L_x_88:
[----:B------:R-:W-:Y:S01]  /*4b30*/  NOP ;  /* 0x0000000000007918 */ /* 0x000fe20000000000 */
[----:B------:R-:W-:Y:S05]  /*4b40*/  EXIT ;  /* 0x000000000000794d */ /* 0x000fea0003800000 */
.L_x_72:
[----:B------:R-:W-:-:S09]  /*4b50*/  UISETP.NE.OR UP0, UPT, UR18, 0x3, !UP3 ;  /* 0x000000031200788c */ /* 0x000fd2000df05670 */
[----:B------:R-:W-:Y:S05]  /*4b60*/  BRA.U UP0, `(.L_x_89) ;  /* 0x0000001100487547 */ /* 0x000fea000b800000 */
[----:B------:R-:W2:Y:S01]  /*4b70*/  LDCU.64 UR4, c[0x0][0x888] ;  /* 0x00011100ff0477ac */ /* 0x000ea20008000a00 */
[----:B------:R-:W3:Y:S01]  /*4b80*/  S2UR UR6, SR_CgaCtaId ;  /* 0x00000000000679c3 */ /* 0x000ee20000008800 */
[----:B------:R-:W-:Y:S01]  /*4b90*/  HFMA2 R9, -RZ, RZ, 0, 5.9604644775390625e-08 ;  /* 0x00000001ff097431 */ /* 0x000fe200000001ff */
[----:B------:R-:W-:Y:S01]  /*4ba0*/  MOV R8, RZ ;  /* 0x000000ff00087202 */ /* 0x000fe20000000f00 */
[----:B------:R-:W4:Y:S01]  /*4bb0*/  LDCU UR36, c[0x0][0x370] ;  /* 0x00006e00ff2477ac */ /* 0x000f220008000800 */
[----:B------:R-:W-:Y:S01]  /*4bc0*/  HFMA2 R3, -RZ, RZ, 0, 0.00048828125 ;  /* 0x00001000ff037431 */ /* 0x000fe200000001ff */
[----:B------:R-:W1:Y:S03]  /*4bd0*/  LDCU.128 UR32, c[0x0][0xb10] ;  /* 0x00016200ff2077ac */ /* 0x000e660008000c00 */
[----:B------:R-:W4:Y:S01]  /*4be0*/  LDC.64 R10, c[0x0][0x348] ;  /* 0x0000d200ff0a7b82 */ /* 0x000f220000000a00 */
[----:B------:R-:W1:Y:S01]  /*4bf0*/  LDCU UR27, c[0x0][0x374] ;  /* 0x00006e80ff1b77ac */ /* 0x000e620008000800 */
[----:B------:R-:W4:Y:S01]  /*4c00*/  LDCU.64 UR28, c[0x0][0x890] ;  /* 0x00011200ff1c77ac */ /* 0x000f220008000a00 */
[----:B------:R-:W4:Y:S01]  /*4c10*/  LDCU UR18, c[0x0][0xb0c] ;  /* 0x00016180ff1277ac */ /* 0x000f220008000800 */
[----:B--2---:R-:W-:Y:S01]  /*4c20*/  UISETP.NE.U32.AND UP0, UPT, UR4, URZ, UPT ;  /* 0x000000ff0400728c */ /* 0x004fe2000bf05070 */
[----:B------:R-:W2:Y:S01]  /*4c30*/  LDCU UR46, c[0x0][0xb20] ;  /* 0x00016400ff2e77ac */ /* 0x000ea20008000800 */
[----:B------:R-:W2:Y:S01]  /*4c40*/  LDCU UR4, c[0x0][0xb30] ;  /* 0x00016600ff0477ac */ /* 0x000ea20008000800 */
[----:B------:R-:W2:Y:S01]  /*4c50*/  LDCU.128 UR40, c[0x0][0x980] ;  /* 0x00013000ff2877ac */ /* 0x000ea20008000c00 */
[----:B------:R-:W-:Y:S01]  /*4c60*/  UMOV UR24, 0x400 ;  /* 0x0000040000187882 */ /* 0x000fe20000000000 */
[----:B-1----:R-:W-:-:S02]  /*4c70*/  UIMAD.WIDE.U32 UR8, UR27, UR35, URZ ;  /* 0x000000231b0872a5 */ /* 0x002fc4000f8e00ff */
[----:B---3--:R-:W-:Y:S02]  /*4c80*/  ULEA UR24, UR6, UR24, 0x18 ;  /* 0x0000001806187291 */ /* 0x008fe4000f8ec0ff */
[----:B----4-:R-:W-:Y:S02]  /*4c90*/  UIMAD.WIDE.U32 UR6, UR36, UR32, URZ ;  /* 0x00000020240672a5 */ /* 0x010fe4000f8e00ff */
[----:B------:R-:W-:Y:S02]  /*4ca0*/  UISETP.NE.AND.EX UP5, UPT, UR5, URZ, UPT, UP0 ;  /* 0x000000ff0500728c */ /* 0x000fe4000bfa5300 */
[----:B------:R-:W-:Y:S02]  /*4cb0*/  UISETP.NE.U32.AND UP6, UPT, UR28, URZ, UPT ;  /* 0x000000ff1c00728c */ /* 0x000fe4000bfc5070 */
[----:B------:R-:W-:Y:S02]  /*4cc0*/  UIADD3 UR37, UPT, UPT, UR24, 0x1e8, URZ ;  /* 0x000001e818257890 */ /* 0x000fe4000fffe0ff */
[----:B------:R-:W-:-:S02]  /*4cd0*/  UISETP.NE.AND UP0, UPT, UR39, 0x1, UPT ;  /* 0x000000012700788c */ /* 0x000fc4000bf05270 */
[----:B------:R-:W-:Y:S01]  /*4ce0*/  UISETP.NE.AND UP0, UPT, UR18, 0x1, UPT ;  /* 0x000000011200788c */ /* 0x000fe2000bf05270 */
[----:B------:R-:W-:Y:S01]  /*4cf0*/  UMOV UR6, UR7 ;  /* 0x0000000700067c82 */ /* 0x000fe20008000000 */
[----:B------:R-:W-:Y:S01]  /*4d00*/  UMOV UR38, UR9 ;  /* 0x0000000900267c82 */ /* 0x000fe20008000000 */
[----:B------:R-:W-:Y:S02]  /*4d10*/  USEL UR45, URZ, 0x1, UP4 ;  /* 0x00000001ff2d7887 */ /* 0x000fe4000a000000 */
[----:B------:R-:W-:Y:S02]  /*4d20*/  UISETP.GE.AND UP2, UPT, UR39, 0x1, UPT ;  /* 0x000000012700788c */ /* 0x000fe4000bf46270 */
[----:B------:R-:W-:Y:S01]  /*4d30*/  UISETP.NE.AND UP0, UPT, UR34, 0x1, UPT ;  /* 0x000000012200788c */ /* 0x000fe2000bf05270 */
[----:B------:R-:W-:Y:S01]  /*4d40*/  UMOV UR25, URZ ;  /* 0x000000ff00197c82 */ /* 0x000fe20008000000 */
[----:B------:R-:W-:Y:S01]  /*4d50*/  UPLOP3.LUT UP4, UPT, UPT, UPT, UPT, 0x40, 0x4 ;  /* 0x000000000004789c */ /* 0x000fe20003f8e870 */
[----:B------:R-:W1:Y:S01]  /*4d60*/  LDCU.64 UR16, c[0x0][0xb28] ;  /* 0x00016500ff1077ac */ /* 0x000e620008000a00 */
[----:B------:R-:W3:Y:S01]  /*4d70*/  LDCU.64 UR30, c[0x0][0x990] ;  /* 0x00013200ff1e77ac */ /* 0x000ee20008000a00 */
[----:B------:R-:W-:-:S02]  /*4d80*/  UISETP.NE.AND.EX UP6, UPT, UR29, URZ, UPT, UP6 ;  /* 0x000000ff1d00728c */ /* 0x000fc4000bfc5360 */
[----:B------:R-:W-:Y:S02]  /*4d90*/  UPRMT UR37, URZ, 0x654, UR37 ;  /* 0x00000654ff257896 */ /* 0x000fe40008000025 */
[----:B------:R-:W-:Y:S02]  /*4da0*/  USHF.R.U32.HI UR44, URZ, UR33, UR6 ;  /* 0x00000021ff2c7299 */ /* 0x000fe40008011606 */
[----:B--2---:R-:W-:Y:S02]  /*4db0*/  USHF.R.U32.HI UR38, URZ, UR46, UR38 ;  /* 0x0000002eff267299 */ /* 0x004fe40008011626 */
[----:B------:R-:W-:Y:S02]  /*4dc0*/  UISETP.NE.AND UP3, UPT, UR4, 0x1, UPT ;  /* 0x000000010400788c */ /* 0x000fe4000bf65270 */
[----:B------:R-:W-:Y:S02]  /*4dd0*/  UISETP.NE.AND UP2, UPT, UR40, 0x1, UPT ;  /* 0x000000012800788c */ /* 0x000fe4000bf45270 */
[----:B------:R-:W-:-:S11]  /*4de0*/  UISETP.NE.AND UP0, UPT, UR43, 0x1, UPT ;  /* 0x000000012b00788c */ /* 0x000fd6000bf05270 */
.L_x_98:
[----:B------:R-:W-:Y:S04]  /*4df0*/  SHF.L.U32 R2, R8, 0x1f, RZ ;  /* 0x0000001f08027819 */ /* 0x000fe800000006ff */
[----:B--2---:R-:W2:Y:S02]  /*4e00*/  SYNCS.PHASECHK.TRANS64.TRYWAIT P0, [UR24+0x1e0], R2 ;  /* 0x0001e002ff0075a7 */ /* 0x004ea40008001118 */
[----:B--2---:R-:W-:Y:S05]  /*4e10*/  @!P0 BRA `(.L_x_90) ;  /* 0x0000004000fc8947 */ /* 0x004fea0003800000 */
.L_x_205:
[----:B------:R-:W4:Y:S01]  /*4e20*/  LDS.128 R4, [UR24+0x220] ;  /* 0x00022018ff047984 */ /* 0x000f220008000c00 */
[----:B------:R-:W-:Y:S01]  /*4e30*/  UISETP.GE.AND UP0, UPT, UR39, 0x1, UPT ;  /* 0x000000012700788c */ /* 0x000fe2000bf06270 */
[----:B------:R-:W-:Y:S01]  /*4e40*/  @!PT LDS RZ, [RZ] ;  /* 0x00000000fffff984 */ /* 0x000fe20000000800 */
[----:B------:R-:W-:Y:S01]  /*4e50*/  @!PT LDS RZ, [RZ] ;  /* 0x00000000fffff984 */ /* 0x000fe20000000800 */
[----:B------:R-:W-:Y:S01]  /*4e60*/  @!PT LDS RZ, [RZ] ;  /* 0x00000000fffff984 */ /* 0x000fe20000000800 */
[----:B------:R-:W-:Y:S01]  /*4e70*/  @!PT LDS RZ, [RZ] ;  /* 0x00000000fffff984 */ /* 0x000fe20000000800 */
[----:B------:R1:W-:Y:S06]  /*4e80*/  MEMBAR.ALL.CTA ;  /* 0x0000000000007992 */ /* 0x0003ec0000008000 */
[----:B-1----:R-:W1:Y:S02]  /*4e90*/  FENCE.VIEW.ASYNC.S ;  /* 0x00000000000073c6 */ /* 0x002e640000000000 */
[----:B-1----:R-:W-:Y:S01]  /*4ea0*/  SYNCS.ARRIVE.TRANS64.RED.A1T0 RZ, [UR37], RZ ;  /* 0x000000ffffff79a7 */ /* 0x002fe20008100425 */
[----:B----4-:R-:W-:Y:S11]  /*4eb0*/  LOP3.LUT P0, RZ, R6, 0x1, RZ, 0xc0, !PT ;  /* 0x0000000106ff7812 */ /* 0x010ff6000780c0ff */
[----:B------:R-:W-:Y:S02]  /*4ec0*/  @!UPT UIADD3 URZ, UPT, UPT, URZ, URZ, URZ ;  /* 0x000000fffffff290 */ /* 0x000fe4000fffe0ff */
[----:B------:R-:W-:Y:S01]  /*4ed0*/  VOTEU.ANY UP2, P0 ;  /* 0x0000000000ff7886 */ /* 0x000fe20000040100 */
[----:B------:R-:W-:Y:S11]  /*4ee0*/  PLOP3.LUT P0, PT, PT, PT, UP2, 0x80, 0x8 ;  /* 0x000000000008781c */ /* 0x000ff60003f0f028 */
[----:B------:R-:W-:Y:S02]  /*4ef0*/  @!UPT UIADD3 URZ, UPT, UPT, URZ, URZ, URZ ;  /* 0x000000fffffff290 */ /* 0x000fe4000fffe0ff */
[----:B--2---:R-:W-:Y:S02]  /*4f00*/  @P0 MOV R2, R4 ;  /* 0x0000000400020202 */ /* 0x004fe40000000f00 */
[----:B------:R-:W-:Y:S02]  /*4f10*/  @P0 LOP3.LUT R0, R5, 0xffff, RZ, 0xc0, !PT ;  /* 0x0000ffff05000812 */ /* 0x000fe400078ec0ff */
[----:B------:R-:W-:Y:S02]  /*4f20*/  @P0 R2UR UR5, R2 ;  /* 0x00000000020502ca */ /* 0x000fe400000e0000 */
[----:B------:R-:W-:Y:S11]  /*4f30*/  @P0 R2UR UR4, R0 ;  /* 0x00000000000402ca */ /* 0x000ff600000e0000 */
[----:B------:R-:W-:Y:S02]  /*4f40*/  @UP2 UMOV UR15, UR5 ;  /* 0x00000005000f2c82 */ /* 0x000fe40008000000 */
[----:B------:R-:W-:Y:S01]  /*4f50*/  @UP2 UMOV UR14, UR4 ;  /* 0x00000004000e2c82 */ /* 0x000fe20008000000 */
[----:B------:R-:W-:Y:S05]  /*4f60*/  BRA.U !UP0, `(.L_x_91) ;  /* 0x0000000108c07547 */ /* 0x000fea000b800000 */
[----:B------:R-:W-:Y:S02]  /*4f70*/  UIMAD.WIDE.U32 UR8, UR14, UR35, URZ ;  /* 0x000000230e0872a5 */ /* 0x000fe4000f8e00ff */
[----:B------:R-:W-:Y:S02]  /*4f80*/  UP2UR UR19, UPR, URZ, 0x4 ;  /* 0x00000004ff137883 */ /* 0x000fe40008000000 */
[----:B------:R-:W-:Y:S02]  /*4f90*/  UISETP.NE.AND UP2, UPT, UR34, 0x1, UPT ;  /* 0x000000012200788c */ /* 0x000fe4000bf45270 */
[----:B------:R-:W-:Y:S02]  /*4fa0*/  UIMAD.WIDE.U32 UR10, UR15, UR32, URZ ;  /* 0x000000200f0a72a5 */ /* 0x000fe4000f8e00ff */
[----:B------:R-:W-:Y:S02]  /*4fb0*/  USEL UR4, UR27, UR38, !UP2 ;  /* 0x000000261b047287 */ /* 0x000fe4000d000000 */
[----:B------:R-:W-:Y:S02]  /*4fc0*/  UISETP.NE.AND UP0, UPT, UR18, 0x1, UPT ;  /* 0x000000011200788c */ /* 0x000fe4000bf05270 */
[----:B------:R-:W-:Y:S02]  /*4fd0*/  UP2UR UR22, UPR, URZ, 0x2 ;  /* 0x00000002ff167883 */ /* 0x000fe40008000000 */
[----:B------:R-:W-:Y:S02]  /*4fe0*/  UISETP.NE.AND UP1, UPT, UR39, 0x1, UPT ;  /* 0x000000012700788c */ /* 0x000fe4000bf25270 */
[----:B------:R-:W-:Y:S02]  /*4ff0*/  UIMAD.WIDE.U32 UR12, UR4, UR16, URZ ;  /* 0x00000010040c72a5 */ /* 0x000fe4000f8e00ff */
[----:B------:R-:W-:Y:S01]  /*5000*/  USEL UR7, UR36, UR44, !UP0 ;  /* 0x0000002c24077287 */ /* 0x000fe2000c000000 */
[----:B------:R-:W-:Y:S02]  /*5010*/  UMOV UR5, UR9 ;  /* 0x0000000900057c82 */ /* 0x000fe40008000000 */
[----:B------:R-:W-:Y:S02]  /*5020*/  USHF.R.U32.HI UR6, URZ, UR46, UR5 ;  /* 0x0000002eff067299 */ /* 0x000fe40008011605 */
[----:B------:R-:W-:Y:S02]  /*5030*/  UIMAD.WIDE.U32 UR20, UR7, UR16, URZ ;  /* 0x00000010071472a5 */ /* 0x000fe4000f8e00ff */
[----:B------:R-:W-:Y:S02]  /*5040*/  USEL UR6, UR14, UR6, !UP2 ;  /* 0x000000060e067287 */ /* 0x000fe4000d000000 */
[----:B------:R-:W-:Y:S01]  /*5050*/  UISETP.NE.AND UP2, UPT, UR19, URZ, UPT ;  /* 0x000000ff1300728c */ /* 0x000fe2000bf45270 */
[----:B------:R-:W-:Y:S01]  /*5060*/  UMOV UR5, UR11 ;  /* 0x0000000b00057c82 */ /* 0x000fe20008000000 */
[----:B------:R-:W-:Y:S02]  /*5070*/  UIMAD.WIDE.U32 UR10, UR6, UR16, URZ ;  /* 0x00000010060a72a5 */ /* 0x000fe4000f8e00ff */
[----:B------:R-:W-:Y:S03]  /*5080*/  USHF.R.U32.HI UR8, URZ, UR33, UR5 ;  /* 0x00000021ff087299 */ /* 0x000fe60008011605 */
[----:B------:R-:W-:Y:S02]  /*5090*/  UMOV UR5, UR13 ;  /* 0x0000000d00057c82 */ /* 0x000fe40008000000 */
[----:B------:R-:W-:Y:S03]  /*50a0*/  @UP1 USHF.R.U32.HI UR4, URZ, UR17, UR5 ;  /* 0x00000011ff041299 */ /* 0x000fe60008011605 */
[----:B------:R-:W-:Y:S01]  /*50b0*/  UMOV UR5, UR21 ;  /* 0x0000001500057c82 */ /* 0x000fe20008000000 */
[----:B------:R-:W-:Y:S02]  /*50c0*/  UIMAD UR4, UR39, UR4, URZ ;  /* 0x00000004270472a4 */ /* 0x000fe4000f8e02ff */
[----:B------:R-:W-:Y:S02]  /*50d0*/  @UP1 USHF.R.U32.HI UR7, URZ, UR17, UR5 ;  /* 0x00000011ff071299 */ /* 0x000fe40008011605 */
[----:B------:R-:W-:Y:S02]  /*50e0*/  USEL UR5, UR15, UR8, !UP0 ;  /* 0x000000080f057287 */ /* 0x000fe4000c000000 */
[----:B------:R-:W-:Y:S02]  /*50f0*/  UIMAD UR8, UR39, UR7, URZ ;  /* 0x00000007270872a4 */ /* 0x000fe4000f8e02ff */
[----:B------:R-:W-:Y:S03]  /*5100*/  UISETP.GE.AND UP0, UPT, UR6, UR4, UPT ;  /* 0x000000040600728c */ /* 0x000fe6000bf06270 */
[----:B------:R-:W-:Y:S01]  /*5110*/  UMOV UR4, UR11 ;  /* 0x0000000b00047c82 */ /* 0x000fe20008000000 */
[----:B------:R-:W-:Y:S02]  /*5120*/  UISETP.GE.OR UP0, UPT, UR5, UR8, UP0 ;  /* 0x000000080500728c */ /* 0x000fe40008706670 */
[----:B------:R-:W-:Y:S02]  /*5130*/  USHF.R.U32.HI UR4, URZ, UR17, UR4 ;  /* 0x00000011ff047299 */ /* 0x000fe40008011604 */
[----:B------:R-:W-:Y:S02]  /*5140*/  UIMAD.WIDE.U32 UR8, UR5, UR16, URZ ;  /* 0x00000010050872a5 */ /* 0x000fe4000f8e00ff */
[----:B------:R-:W-:Y:S04]  /*5150*/  USEL UR10, UR6, UR4, !UP1 ;  /* 0x00000004060a7287 */ /* 0x000fe8000c800000 */
[----:B------:R-:W-:Y:S01]  /*5160*/  UIADD3 UR11, UPT, UPT, -UR10, URZ, URZ ;  /* 0x000000ff0a0b7290 */ /* 0x000fe2000fffe1ff */
[----:B------:R-:W-:Y:S02]  /*5170*/  @!UP0 UMOV UR4, UR9 ;  /* 0x0000000900048c82 */ /* 0x000fe40008000000 */
[----:B------:R-:W-:Y:S02]  /*5180*/  @!UP0 USHF.R.U32.HI UR4, URZ, UR17, UR4 ;  /* 0x00000011ff048299 */ /* 0x000fe40008011604 */
[----:B------:R-:W-:Y:S02]  /*5190*/  UIMAD UR8, UR39, UR11, UR6 ;  /* 0x0000000b270872a4 */ /* 0x000fe4000f8e0206 */
[----:B------:R-:W-:Y:S02]  /*51a0*/  @!UP0 USEL UR4, UR5, UR4, !UP1 ;  /* 0x0000000405048287 */ /* 0x000fe4000c800000 */
[----:B------:R-:W-:Y:S02]  /*51b0*/  UISETP.NE.AND UP1, UPT, UR22, URZ, UPT ;  /* 0x000000ff1600728c */ /* 0x000fe4000bf25270 */
[----:B------:R-:W-:Y:S02]  /*51c0*/  @!UP0 UIMAD UR8, UR7, UR8, UR4 ;  /* 0x00000008070882a4 */ /* 0x000fe4000f8e0204 */
[----:B------:R-:W-:Y:S02]  /*51d0*/  @!UP0 UIADD3 UR9, UPT, UPT, UR10, -UR4, URZ ;  /* 0x800000040a098290 */ /* 0x000fe4000fffe0ff */
[----:B------:R-:W-:Y:S02]  /*51e0*/  UIADD3 UR4, UPT, UPT, -UR5, URZ, URZ ;  /* 0x000000ff05047290 */ /* 0x000fe4000fffe1ff */
[----:B------:R-:W-:Y:S02]  /*51f0*/  UIADD3 UR7, UPT, UPT, -UR6, URZ, URZ ;  /* 0x000000ff06077290 */ /* 0x000fe4000fffe1ff */
[----:B------:R-:W-:Y:S02]  /*5200*/  @!UP0 UIMAD UR6, UR9, UR39, UR5 ;  /* 0x00000027090682a4 */ /* 0x000fe4000f8e0205 */
[----:B------:R-:W-:Y:S02]  /*5210*/  UIMAD UR15, UR18, UR4, UR15 ;  /* 0x00000004120f72a4 */ /* 0x000fe4000f8e020f */
[----:B------:R-:W-:Y:S01]  /*5220*/  UIMAD UR4, UR34, UR7, UR14 ;  /* 0x00000007220472a4 */ /* 0x000fe2000f8e020e */
[----:B------:R-:W-:Y:S02]  /*5230*/  @!UP0 UMOV UR5, UR8 ;  /* 0x0000000800058c82 */ /* 0x000fe40008000000 */
[----:B------:R-:W-:Y:S02]  /*5240*/  UIMAD UR15, UR5, UR18, UR15 ;  /* 0x00000012050f72a4 */ /* 0x000fe4000f8e020f */
[----:B------:R-:W-:Y:S11]  /*5250*/  UIMAD UR14, UR6, UR34, UR4 ;  /* 0x00000022060e72a4 */ /* 0x000ff6000f8e0204 */
[----:B------:R-:W-:Y:S01]  /*5260*/  @!UPT UIADD3 URZ, UPT, UPT, URZ, URZ, URZ ;  /* 0x000000fffffff290 */ /* 0x000fe2000fffe0ff */
.L_x_91:
[----:B------:R-:W1:Y:S01]  /*5270*/  @!UP3 LDCU.128 UR20, c[0x0][0xb10] ;  /* 0x00016200ff14b7ac */ /* 0x000e620008000c00 */
[----:B------:R-:W-:Y:S04]  /*5280*/  ISETP.NE.U32.AND P1, PT, RZ, UR28, PT ;  /* 0x0000001cff007c0c */ /* 0x000fe8000bf25070 */
[----:B------:R-:W-:Y:S01]  /*5290*/  ISETP.NE.AND.EX P1, PT, RZ, UR29, PT, P1 ;  /* 0x0000001dff007c0c */ /* 0x000fe2000bf25310 */
[----:B------:R-:W2:Y:S01]  /*52a0*/  @!UP3 LDCU UR5, c[0x0][0xb0c] ;  /* 0x00016180ff05b7ac */ /* 0x000ea20008000800 */
[----:B------:R-:W-:Y:S02]  /*52b0*/  USHF.L.U32 UR10, UR26, 0x6, URZ ;  /* 0x000000061a0a7899 */ /* 0x000fe400080006ff */
[----:B-1----:R-:W-:Y:S07]  /*52c0*/  UIMAD.WIDE.U32 UR6, UR15, UR20, URZ ;  /* 0x000000140f0672a5 */ /* 0x002fee000f8e00ff */
[----:B------:R-:W-:Y:S01]  /*52d0*/  @!UP3 UMOV UR4, UR7 ;  /* 0x000000070004bc82 */ /* 0x000fe20008000000 */
[----:B--2---:R-:W-:Y:S02]  /*52e0*/  @!UP3 UISETP.NE.AND UP0, UPT, UR5, 0x1, UPT ;  /* 0x000000010500b88c */ /* 0x004fe4000bf05270 */
[----:B------:R-:W-:Y:S02]  /*52f0*/  @!UP3 USHF.R.U32.HI UR4, URZ, UR21, UR4 ;  /* 0x00000015ff04b299 */ /* 0x000fe40008011604 */
[----:B------:R-:W-:Y:S02]  /*5300*/  UIMAD.WIDE.U32 UR6, UR14, UR23, URZ ;  /* 0x000000170e0672a5 */ /* 0x000fe4000f8e00ff */
[----:B------:R-:W-:Y:S02]  /*5310*/  @!UP3 USEL UR8, UR15, UR4, !UP0 ;  /* 0x000000040f08b287 */ /* 0x000fe4000c000000 */
[----:B------:R-:W-:Y:S03]  /*5320*/  @!UP3 UISETP.NE.AND UP0, UPT, UR22, 0x1, UPT ;  /* 0x000000011600b88c */ /* 0x000fe6000bf05270 */
[----:B------:R-:W-:Y:S02]  /*5330*/  @!UP3 UMOV UR6, UR7 ;  /* 0x000000070006bc82 */ /* 0x000fe40008000000 */
[----:B------:R-:W1:Y:S02]  /*5340*/  @!UP3 LDCU UR4, c[0x0][0xb20] ;  /* 0x00016400ff04b7ac */ /* 0x000e640008000800 */
[----:B-1----:R-:W-:Y:S04]  /*5350*/  @!UP3 USHF.R.U32.HI UR6, URZ, UR4, UR6 ;  /* 0x00000004ff06b299 */ /* 0x002fe80008011606 */
[----:B------:R-:W-:Y:S04]  /*5360*/  @!UP3 USEL UR6, UR14, UR6, !UP0 ;  /* 0x000000060e06b287 */ /* 0x000fe8000c000000 */
[----:B------:R-:W-:Y:S02]  /*5370*/  @!UP3 UIADD3 UR4, UPT, UPT, -UR8, UR6, URZ ;  /* 0x000000060804b290 */ /* 0x000fe4000fffe1ff */
[----:B------:R-:W-:Y:S02]  /*5380*/  @!UP3 UIADD3 UR6, UPT, UPT, UR8, -UR6, URZ ;  /* 0x800000060806b290 */ /* 0x000fe4000fffe0ff */
[----:B------:R-:W-:Y:S02]  /*5390*/  @!UP3 UIMAD UR15, UR4, UR5, UR15 ;  /* 0x00000005040fb2a4 */ /* 0x000fe4000f8e020f */
[----:B------:R-:W-:Y:S01]  /*53a0*/  @!UP3 UIMAD UR14, UR6, UR22, UR14 ;  /* 0x00000016060eb2a4 */ /* 0x000fe2000f8e020e */
[----:B------:R-:W-:Y:S11]  /*53b0*/  BRA.U UP4, `(.L_x_92) ;  /* 0x0000000104107547 */ /* 0x000ff6000b800000 */
[----:B------:R-:W-:Y:S04]  /*53c0*/  MOV R2, UR45 ;  /* 0x0000002d00027c02 */ /* 0x000fe80008000f00 */
[----:B------:R-:W-:Y:S04]  /*53d0*/  SHF.L.U32 R2, R2, 0x1f, RZ ;  /* 0x0000001f02027819 */ /* 0x000fe800000006ff */
[----:B------:R-:W1:Y:S02]  /*53e0*/  SYNCS.PHASECHK.TRANS64.TRYWAIT P2, [UR24+0x1d8], R2 ;  /* 0x0001d802ff0075a7 */ /* 0x000e640008041118 */
[----:B-1----:R-:W-:Y:S05]  /*53f0*/  @!P2 BRA `(.L_x_93) ;  /* 0x0000003c009ca947 */ /* 0x002fea0003800000 */
.L_x_92:
[----:B------:R-:W-:Y:S05]  /*5400*/  BRA.U !UP6, `(.L_x_94) ;  /* 0x000000010e387547 */ /* 0x000fea000b800000 */
[----:B------:R-:W-:Y:S01]  /*5410*/  UPLOP3.LUT UP1, UPT, UPT, UPT, UP5, 0x80, 0x8 ;  /* 0x000000000008789c */ /* 0x000fe20003f2f050 */
[----:B-1----:R-:W-:Y:S01]  /*5420*/  HFMA2 R0, -RZ, RZ, 0, 5.9604644775390625e-08 ;  /* 0x00000001ff007431 */ /* 0x002fe200000001ff */
[----:B------:R-:W1:Y:S01]  /*5430*/  LDCU.64 UR8, c[0x0][0x358] ;  /* 0x00006b00ff0877ac */ /* 0x000e620008000a00 */
[----:B------:R-:W-:Y:S03]  /*5440*/  IMAD.MOV.U32 R48, RZ, RZ, 0x1 ;  /* 0x00000001ff307424 */ /* 0x000fe600078e00ff */
[----:B------:R-:W-:Y:S05]  /*5450*/  PLOP3.LUT P2, PT, PT, PT, UP1, 0x80, 0x8 ;  /* 0x000000000008781c */ /* 0x000fea0003f4f018 */
[----:B------:R-:W2:Y:S01]  /*5460*/  @UP1 LDCU.64 UR4, c[0x0][0x888] ;  /* 0x00011100ff0417ac */ /* 0x000ea20008000a00 */
[----:B------:R-:W-:Y:S07]  /*5470*/  @UP1 UIMAD UR6, UR52, UR28, URZ ;  /* 0x0000001c340612a4 */ /* 0x000fee000f8e02ff */
[----:B------:R-:W-:Y:S01]  /*5480*/  @!P2 PRMT R48, R0, 0x7610, R48 ;  /* 0x000076100030a816 */ /* 0x000fe20000000030 */
[----:B--2---:R-:W-:Y:S06]  /*5490*/  @UP1 UIMAD.WIDE UR4, UR6, 0x4, UR4 ;  /* 0x00000004060418a5 */ /* 0x004fec000f8e0204 */
[----:B-----5:R-:W-:Y:S01]  /*54a0*/  IMAD.U32 R26, RZ, RZ, UR4 ;  /* 0x00000004ff1a7e24 */ /* 0x020fe2000f8e00ff */
[----:B------:R-:W-:Y:S04]  /*54b0*/  MOV R27, UR5 ;  /* 0x00000005001b7c02 */ /* 0x000fe80008000f00 */
[----:B------:R-:W2:Y:S01]  /*54c0*/  @!UP1 LDCU UR4, c[0x0][0x880] ;  /* 0x00011000ff0497ac */ /* 0x000ea20008000800 */
[----:B-1----:R4:W5:Y:S02]  /*54d0*/  @P2 LDG.E R26, desc[UR8][R26.64] ;  /* 0x000000081a1a2981 */ /* 0x002964000c1e1900 */
[----:B--2-4-:R-:W-:Y:S07]  /*54e0*/  @!P2 IMAD.U32 R26, RZ, RZ, UR4 ;  /* 0x00000004ff1aae24 */ /* 0x014fee000f8e00ff */
.L_x_94:
[----:B-----5:R-:W-:Y:S01]  /*54f0*/  @!P1 FSETP.EQ.AND P3, PT, R26, RZ, PT ;  /* 0x000000ff1a00920b */ /* 0x020fe20003f62000 */
[----:B------:R-:W-:Y:S01]  /*5500*/  @!UPT UIADD3 URZ, UPT, UPT, URZ, URZ, URZ ;  /* 0x000000fffffff290 */ /* 0x000fe2000fffe0ff */
[----:B------:R-:W-:Y:S11]  /*5510*/  @!P1 BRA `(.L_x_95) ;  /* 0x0000000000149947 */ /* 0x000ff60003800000 */
[----:B------:R-:W-:Y:S02]  /*5520*/  LOP3.LUT P1, RZ, R48, 0xff, RZ, 0xc0, !PT ;  /* 0x000000ff30ff7812 */ /* 0x000fe4000782c0ff */
[----:B------:R-:W-:Y:S04]  /*5530*/  PLOP3.LUT P3, PT, PT, PT, UP1, 0x80, 0x8 ;  /* 0x000000000008781c */ /* 0x000fe80003f6f018 */
[----:B------:R-:W-:Y:S07]  /*5540*/  PLOP3.LUT P3, PT, P3, PT, PT, 0x8, 0x80 ;  /* 0x000000000080781c */ /* 0x000fee0001f6e170 */
[----:B------:R-:W-:Y:S11]  /*5550*/  @P1 FSETP.EQ.AND P3, PT, R26, RZ, PT ;  /* 0x000000ff1a00120b */ /* 0x000ff60003f62000 */
[----:B------:R-:W-:Y:S02]  /*5560*/  @!UPT UIADD3 URZ, UPT, UPT, URZ, URZ, URZ ;  /* 0x000000fffffff290 */ /* 0x000fe4000fffe0ff */
.L_x_95:
[----:B------:R-:W-:Y:S01]  /*5570*/  ULEA UR4, UR25, UR24, 0x3 ;  /* 0x0000001819047291 */ /* 0x000fe2000f8e18ff */
[----:B-1----:R-:W-:Y:S01]  /*5580*/  SHF.L.U32 R2, R9, 0x1f, RZ ;  /* 0x0000001f09027819 */ /* 0x002fe200000006ff */
[----:B------:R-:W-:Y:S02]  /*5590*/  USHF.L.U32 UR11, UR51, 0x6, URZ ;  /* 0x00000006330b7899 */ /* 0x000fe400080006ff */
[----:B------:R-:W-:Y:S02]  /*55a0*/  UISETP.NE.AND UP0, UPT, UR40, 0x1, UPT ;  /* 0x000000012800788c */ /* 0x000fe4000bf05270 */
[----:B------:R-:W-:Y:S01]  /*55b0*/  UIMAD.WIDE.U32 UR6, UR11, UR41, URZ ;  /* 0x000000290b0672a5 */ /* 0x000fe2000f8e00ff */
[----:B------:R-:W-:Y:S02]  /*55c0*/  ELECT P2, URZ, PT ;  /* 0x0000000000ff782f */ /* 0x000fe40003840000 */
[----:B------:R-:W1:Y:S02]  /*55d0*/  SYNCS.PHASECHK.TRANS64.TRYWAIT P1, [UR4+0x1b8], R2 ;  /* 0x0001b802ff0075a7 */ /* 0x000e640008021104 */
[----:B------:R-:W-:Y:S02]  /*55e0*/  PLOP3.LUT P2, PT, P3, P2, PT, 0xf2, 0x2f ;  /* 0x00000000002f781c */ /* 0x000fe40001f45e72 */
[----:B------:R-:W-:Y:S02]  /*55f0*/  UMOV UR5, UR7 ;  /* 0x0000000700057c82 */ /* 0x000fe40008000000 */
[----:B------:R-:W-:Y:S04]  /*5600*/  USHF.R.U32.HI UR5, URZ, UR42, UR5 ;  /* 0x0000002aff057299 */ /* 0x000fe80008011605 */
[----:B------:R-:W-:Y:S02]  /*5610*/  USEL UR12, UR11, UR5, !UP0 ;  /* 0x000000050b0c7287 */ /* 0x000fe4000c000000 */
[----:B------:R-:W-:Y:S02]  /*5620*/  UISETP.NE.AND UP0, UPT, UR43, 0x1, UPT ;  /* 0x000000012b00788c */ /* 0x000fe4000bf05270 */
[----:B---3--:R-:W-:Y:S07]  /*5630*/  UIMAD.WIDE.U32 UR6, UR12, UR30, URZ ;  /* 0x0000001e0c0672a5 */ /* 0x008fee000f8e00ff */
[----:B------:R-:W-:Y:S02]  /*5640*/  UMOV UR5, UR7 ;  /* 0x0000000700057c82 */ /* 0x000fe40008000000 */
[----:B------:R-:W-:Y:S04]  /*5650*/  USHF.R.U32.HI UR5, URZ, UR31, UR5 ;  /* 0x0000001fff057299 */ /* 0x000fe80008011605 */
[----:B------:R-:W-:Y:S02]  /*5660*/  USEL UR13, UR12, UR5, !UP0 ;  /* 0x000000050c0d7287 */ /* 0x000fe4000c000000 */
[----:B------:R-:W-:Y:S02]  /*5670*/  UIADD3 UR5, UPT, UPT, -UR12, URZ, URZ ;  /* 0x000000ff0c057290 */ /* 0x000fe4000fffe1ff */
[----:B------:R-:W-:Y:S02]  /*5680*/  UIADD3 UR6, UPT, UPT, -UR13, URZ, URZ ;  /* 0x000000ff0d067290 */ /* 0x000fe4000fffe1ff */
[----:B------:R-:W-:Y:S02]  /*5690*/  UIMAD UR11, UR40, UR5, UR11 ;  /* 0x00000005280b72a4 */ /* 0x000fe4000f8e020b */
[----:B------:R-:W-:Y:S01]  /*56a0*/  UIMAD UR12, UR43, UR6, UR12 ;  /* 0x000000062b0c72a4 */ /* 0x000fe2000f8e020c */
[----:B-1----:R-:W-:Y:S11]  /*56b0*/  @!P1 BRA `(.L_x_96) ;  /* 0x0000003c00049947 */ /* 0x002ff60003800000 */
.L_x_208:
[----:B------:R-:W2:Y:S01]  /*56c0*/  S2UR UR23, SR_CgaCtaId ;  /* 0x00000000001779c3 */ /* 0x000ea20000008800 */
[----:B------:R-:W-:Y:S01]  /*56d0*/  VOTEU.ALL UP0, P2 ;  /* 0x0000000000ff7886 */ /* 0x000fe20001000000 */
[----:B-1----:R-:W-:Y:S01]  /*56e0*/  @!P2 IADD3 R2, P1, PT, R10, 0x580, RZ ;  /* 0x000005800a02a810 */ /* 0x002fe20007f3e0ff */
[----:B------:R-:W-:Y:S01]  /*56f0*/  UIADD3 UR9, UPT, UPT, UR4, 0x1a0, URZ ;  /* 0x000001a004097890 */ /* 0x000fe2000fffe0ff */
[----:B------:R-:W-:Y:S02]  /*5700*/  @P0 SHF.R.U32.HI R4, RZ, 0x10, R5 ;  /* 0x00000010ff040819 */ /* 0x000fe40000011605 */
[----:B------:R-:W-:Y:S01]  /*5710*/  @!UP0 ULEA UR5, UR25, UR24, 0xc ;  /* 0x0000001819058291 */ /* 0x000fe2000f8e60ff */
[----:B------:R-:W-:Y:S01]  /*5720*/  @!P2 IMAD.X R0, RZ, RZ, R11, P1 ;  /* 0x000000ffff00a224 */ /* 0x000fe200008e060b */
[----:B------:R-:W-:Y:S01]  /*5730*/  @!P2 R2UR UR7, R2 ;  /* 0x000000000207a2ca */ /* 0x000fe200000e0000 */
[----:B------:R-:W-:Y:S01]  /*5740*/  @!UP0 UPRMT UR6, URZ, 0x40, URZ ;  /* 0x00000040ff068896 */ /* 0x000fe200080000ff */
[----:B------:R-:W-:Y:S01]  /*5750*/  @P0 R2UR UR52, R4 ;  /* 0x00000000043402ca */ /* 0x000fe200000e0000 */
[----:B------:R-:W-:Y:S02]  /*5760*/  @!UP0 UIADD3 UR8, UPT, UPT, UR5, 0x400, URZ ;  /* 0x0000040005088890 */ /* 0x000fe4000fffe0ff */
[----:B------:R-:W-:Y:S01]  /*5770*/  @!P2 R2UR UR5, R0 ;  /* 0x000000000005a2ca */ /* 0x000fe200000e0000 */
[----:B------:R-:W-:Y:S01]  /*5780*/  @!UP0 UPRMT UR19, UR6, 0x5410, URZ ;  /* 0x0000541006138896 */ /* 0x000fe200080000ff */
[----:B------:R-:W-:Y:S01]  /*5790*/  @!P2 IMAD.MOV.U32 R0, RZ, RZ, 0x1000 ;  /* 0x00001000ff00a424 */ /* 0x000fe200078e00ff */
[----:B------:R-:W-:Y:S04]  /*57a0*/  UIADD3 UR6, UPT, UPT, UR25, 0x1, URZ ;  /* 0x0000000119067890 */ /* 0x000fe8000fffe0ff */
[----:B------:R-:W-:Y:S01]  /*57b0*/  UISETP.NE.AND UP0, UPT, UR6, 0x3, UPT ;  /* 0x000000030600788c */ /* 0x000fe2000bf05270 */
[----:B------:R-:W-:Y:S03]  /*57c0*/  IMAD.U32 R12, RZ, RZ, UR7 ;  /* 0x00000007ff0c7e24 */ /* 0x000fe6000f8e00ff */
[----:B------:R-:W-:Y:S02]  /*57d0*/  USEL UR6, UR6, URZ, UP0 ;  /* 0x000000ff06067287 */ /* 0x000fe40008000000 */
[----:B------:R-:W-:Y:S01]  /*57e0*/  IMAD.U32 R13, RZ, RZ, UR5 ;  /* 0x00000005ff0d7e24 */ /* 0x000fe2000f8e00ff */
[----:B------:R-:W-:Y:S01]  /*57f0*/  @!P2 R2UR UR20, R12 ;  /* 0x000000000c14a2ca */ /* 0x000fe200000e0000 */
[----:B------:R-:W-:Y:S02]  /*5800*/  USEL UR22, URZ, 0x1, UP0 ;  /* 0x00000001ff167887 */ /* 0x000fe40008000000 */
[----:B------:R-:W-:Y:S01]  /*5810*/  VOTEU.ALL UP0, P2 ;  /* 0x0000000000ff7886 */ /* 0x000fe20001000000 */
[----:B------:R-:W-:Y:S01]  /*5820*/  @!P2 R2UR UR21, R13 ;  /* 0x000000000d15a2ca */ /* 0x000fe200000e0000 */
[----:B--2---:R-:W-:Y:S02]  /*5830*/  UPRMT UR7, UR23, 0x654, UR9 ;  /* 0x0000065417077896 */ /* 0x004fe40008000009 */
[----:B------:R-:W-:Y:S01]  /*5840*/  ULEA UR5, UR6, UR24, 0x3 ;  /* 0x0000001806057291 */ /* 0x000fe2000f8e18ff */
[----:B------:R-:W-:Y:S04]  /*5850*/  LOP3.LUT R9, R9, UR22, RZ, 0x3c, !PT ;  /* 0x0000001609097c12 */ /* 0x000fe8000f8e3cff */
[----:B------:R-:W-:Y:S05]  /*5860*/  SHF.L.U32 R2, R9, 0x1f, RZ ;  /* 0x0000001f09027819 */ /* 0x000fea00000006ff */
[----:B------:R1:W-:Y:S01]  /*5870*/  @!UP0 UTMALDG.4D.IM2COL [UR8], [UR20], UR19 ;  /* 0x00000008140083b4 */ /* 0x0003e20008058013 */
[----:B------:R1:W-:Y:S01]  /*5880*/  @!P2 SYNCS.ARRIVE.TRANS64.RED.A0TR RZ, [UR4+0x1a0], R0 ;  /* 0x0001a000ffffa9a7 */ /* 0x0003e20008300404 */
[----:B------:R-:W-:Y:S01]  /*5890*/  SYNCS.ARRIVE.TRANS64.RED.A1T0 RZ, [UR7], RZ ;  /* 0x000000ffffff79a7 */ /* 0x000fe20008100407 */
[----:B------:R-:W2:Y:S02]  /*58a0*/  SYNCS.PHASECHK.TRANS64.TRYWAIT P1, [UR5+0x1b8], R2 ;  /* 0x0001b802ff0075a7 */ /* 0x000ea40008021105 */
[----:B-12---:R-:W-:Y:S05]  /*58b0*/  @!P1 BRA `(.L_x_97) ;  /* 0x00000038009c9947 */ /* 0x006fea0003800000 */
.L_x_210:
[----:B------:R-:W2:Y:S01]  /*58c0*/  S2UR UR23, SR_CgaCtaId ;  /* 0x00000000001779c3 */ /* 0x000ea20000008800 */
[----:B------:R-:W-:Y:S01]  /*58d0*/  UIADD3 UR9, UPT, UPT, UR5, 0x1a0, URZ ;  /* 0x000001a005097890 */ /* 0x000fe2000fffe0ff */
[----:B-1----:R-:W-:Y:S01]  /*58e0*/  @!P2 IADD3 R2, P0, PT, R10, 0x580, RZ ;  /* 0x000005800a02a810 */ /* 0x002fe20007f1e0ff */
[----:B------:R-:W-:Y:S01]  /*58f0*/  UPLOP3.LUT UP4, UPT, UPT, UPT, UPT, 0x80, 0x8 ;  /* 0x000000000008789c */ /* 0x000fe20003f8f070 */
[----:B------:R-:W-:Y:S01]  /*5900*/  R2UR UR22, R54 ;  /* 0x00000000361672ca */ /* 0x000fe200000e0000 */
[----:B------:R-:W-:Y:S01]  /*5910*/  VOTEU.ALL UP0, P2 ;  /* 0x0000000000ff7886 */ /* 0x000fe20001000000 */
[----:B------:R-:W-:Y:S01]  /*5920*/  R2UR UR21, R55 ;  /* 0x00000000371572ca */ /* 0x000fe200000e0000 */
[----:B------:R-:W-:Y:S01]  /*5930*/  @!P2 IMAD.X R0, RZ, RZ, R11, P0 ;  /* 0x000000ffff00a224 */ /* 0x000fe200000e060b */
[----:B------:R-:W-:Y:S02]  /*5940*/  LOP3.LUT R8, R8, 0x1, RZ, 0x3c, !PT ;  /* 0x0000000108087812 */ /* 0x000fe400078e3cff */
[----:B------:R-:W-:Y:S02]  /*5950*/  @!UP0 UPRMT UR7, URZ, 0x40, URZ ;  /* 0x00000040ff078896 */ /* 0x000fe400080000ff */
[----:B------:R-:W-:Y:S02]  /*5960*/  @!UP0 ULEA UR4, UR6, UR24, 0xc ;  /* 0x0000001806048291 */ /* 0x000fe4000f8e60ff */
[----:B------:R-:W-:Y:S02]  /*5970*/  UIADD3 UR6, UPT, UPT, UR6, 0x1, URZ ;  /* 0x0000000106067890 */ /* 0x000fe4000fffe0ff */
[----:B------:R-:W-:Y:S02]  /*5980*/  @!UP0 UIADD3 UR10, UPT, UPT, UR10, 0x20, URZ ;  /* 0x000000200a0a8890 */ /* 0x000fe4000fffe0ff */
[----:B------:R-:W-:Y:S01]  /*5990*/  @!UP0 UIADD3 UR8, UPT, UPT, UR4, 0x400, URZ ;  /* 0x0000040004088890 */ /* 0x000fe2000fffe0ff */
[----:B------:R-:W-:Y:S01]  /*59a0*/  @!P2 R2UR UR4, R0 ;  /* 0x000000000004a2ca */ /* 0x000fe200000e0000 */
[----:B------:R-:W-:Y:S02]  /*59b0*/  @!UP0 UPRMT UR19, UR7, 0x5410, URZ ;  /* 0x0000541007138896 */ /* 0x000fe400080000ff */
[----:B------:R-:W-:Y:S02]  /*59c0*/  UISETP.NE.AND UP0, UPT, UR6, 0x3, UPT ;  /* 0x000000030600788c */ /* 0x000fe4000bf05270 */
[----:B------:R-:W-:Y:S02]  /*59d0*/  UIADD3 UR26, UPT, UPT, UR14, UR22, URZ ;  /* 0x000000160e1a7290 */ /* 0x000fe4000fffe0ff */
[----:B------:R-:W-:Y:S01]  /*59e0*/  USEL UR25, UR6, URZ, UP0 ;  /* 0x000000ff06197287 */ /* 0x000fe20008000000 */
[----:B------:R-:W-:Y:S01]  /*59f0*/  @!P2 R2UR UR6, R2 ;  /* 0x000000000206a2ca */ /* 0x000fe200000e0000 */
[----:B------:R-:W-:Y:S02]  /*5a00*/  USEL UR20, URZ, 0x1, UP0 ;  /* 0x00000001ff147887 */ /* 0x000fe40008000000 */
[----:B------:R-:W-:Y:S01]  /*5a10*/  VOTEU.ALL UP0, P2 ;  /* 0x0000000000ff7886 */ /* 0x000fe20001000000 */
[----:B------:R-:W-:Y:S01]  /*5a20*/  UIADD3 UR51, UPT, UPT, UR15, UR21, URZ ;  /* 0x000000150f337290 */ /* 0x000fe2000fffe0ff */
[----:B------:R-:W-:Y:S01]  /*5a30*/  IMAD.U32 R5, RZ, RZ, UR4 ;  /* 0x00000004ff057e24 */ /* 0x000fe2000f8e00ff */
[----:B--2---:R-:W-:Y:S01]  /*5a40*/  UPRMT UR4, UR23, 0x654, UR9 ;  /* 0x0000065417047896 */ /* 0x004fe20008000009 */
[----:B------:R-:W-:Y:S03]  /*5a50*/  LOP3.LUT R9, R9, UR20, RZ, 0x3c, !PT ;  /* 0x0000001409097c12 */ /* 0x000fe6000f8e3cff */
[----:B------:R-:W-:Y:S03]  /*5a60*/  @!P2 R2UR UR7, R5 ;  /* 0x000000000507a2ca */ /* 0x000fe600000e0000 */
[----:B------:R-:W-:Y:S05]  /*5a70*/  IMAD.U32 R4, RZ, RZ, UR6 ;  /* 0x00000006ff047e24 */ /* 0x000fea000f8e00ff */
[----:B------:R-:W-:Y:S11]  /*5a80*/  @!P2 R2UR UR6, R4 ;  /* 0x000000000406a2ca */ /* 0x000ff600000e0000 */
[----:B------:R-:W-:Y:S02]  /*5a90*/  @!UPT UIADD3 URZ, UPT, UPT, URZ, URZ, URZ ;  /* 0x000000fffffff290 */ /* 0x000fe4000fffe0ff */
[----:B------:R2:W-:Y:S01]  /*5aa0*/  @!UP0 UTMALDG.4D.IM2COL [UR8], [UR6], UR19 ;  /* 0x00000008060083b4 */ /* 0x0005e20008058013 */
[----:B------:R2:W-:Y:S01]  /*5ab0*/  @!P2 SYNCS.ARRIVE.TRANS64.RED.A0TR RZ, [UR5+0x1a0], R3 ;  /* 0x0001a003ffffa9a7 */ /* 0x0005e20008300405 */
[----:B------:R-:W-:Y:S01]  /*5ac0*/  SYNCS.ARRIVE.TRANS64.RED.A1T0 RZ, [UR4], RZ ;  /* 0x000000ffffff79a7 */ /* 0x000fe20008100404 */
[----:B------:R-:W-:Y:S05]  /*5ad0*/  BRA.U UP2, `(.L_x_98) ;  /* 0xfffffff102c47547 */ /* 0x000fea000b83ffff */
[----:B------:R-:W-:Y:S01]  /*5ae0*/  UIADD3 UR24, UPT, UPT, UR24, 0x1b8, URZ ;  /* 0x000001b818187890 */ /* 0x000fe2000fffe0ff */
[----:B------:R-:W-:-:S03]  /*5af0*/  SHF.L.U32 R2, R9, 0x1f, RZ ;  /* 0x0000001f09027819 */ /* 0x000fc600000006ff */
[----:B------:R-:W-:-:S09]  /*5b00*/  ULEA UR4, UR25, UR24, 0x3 ;  /* 0x0000001819047291 */ /* 0x000fd2000f8e18ff */
[----:B------:R-:W1:Y:S02]  /*5b10*/  SYNCS.PHASECHK.TRANS64.TRYWAIT P0, [UR4], R2 ;  /* 0x00000002ff0075a7 */ /* 0x000e640008001104 */
[----:B-1----:R-:W-:Y:S05]  /*5b20*/  @!P0 BRA `(.L_x_99) ;  /* 0x0000003800188947 */ /* 0x002fea0003800000 */
.L_x_212:
[----:B------:R-:W-:-:S04]  /*5b30*/  UIADD3 UR4, UPT, UPT, UR25, 0x1, URZ ;  /* 0x0000000119047890 */ /* 0x000fc8000fffe0ff */
[----:B------:R-:W-:-:S04]  /*5b40*/  UISETP.NE.AND UP0, UPT, UR4, 0x3, UPT ;  /* 0x000000030400788c */ /* 0x000fc8000bf05270 */
[----:B--2---:R-:W-:Y:S02]  /*5b50*/  USEL UR6, URZ, 0x1, UP0 ;  /* 0x00000001ff067887 */ /* 0x004fe40008000000 */
[----:B------:R-:W-:-:S04]  /*5b60*/  USEL UR4, UR4, URZ, UP0 ;  /* 0x000000ff04047287 */ /* 0x000fc80008000000 */
[----:B------:R-:W-:Y:S01]  /*5b70*/  ULEA UR5, UR4, UR24, 0x3 ;  /* 0x0000001804057291 */ /* 0x000fe2000f8e18ff */
[----:B------:R-:W-:-:S04]  /*5b80*/  LOP3.LUT R9, R9, UR6, RZ, 0x3c, !PT ;  /* 0x0000000609097c12 */ /* 0x000fc8000f8e3cff */
[----:B-1----:R-:W-:-:S04]  /*5b90*/  SHF.L.U32 R2, R9, 0x1f, RZ ;  /* 0x0000001f09027819 */ /* 0x002fc800000006ff */
[----:B------:R-:W1:Y:S02]  /*5ba0*/  SYNCS.PHASECHK.TRANS64.TRYWAIT P0, [UR5], R2 ;  /* 0x00000002ff0075a7 */ /* 0x000e640008001105 */
[----:B-1----:R-:W-:Y:S05]  /*5bb0*/  @!P0 BRA `(.L_x_100) ;  /* 0x00000038000c8947 */ /* 0x002fea0003800000 */
.L_x_214:
[----:B------:R-:W-:-:S04]  /*5bc0*/  UIADD3 UR4, UPT, UPT, UR4, 0x1, URZ ;  /* 0x0000000104047890 */ /* 0x000fc8000fffe0ff */
[----:B------:R-:W-:-:S04]  /*5bd0*/  UISETP.NE.AND UP0, UPT, UR4, 0x3, UPT ;  /* 0x000000030400788c */ /* 0x000fc8000bf05270 */
[----:B------:R-:W-:Y:S02]  /*5be0*/  USEL UR5, URZ, 0x1, UP0 ;  /* 0x00000001ff057887 */ /* 0x000fe40008000000 */
[----:B------:R-:W-:-:S04]  /*5bf0*/  USEL UR4, UR4, URZ, UP0 ;  /* 0x000000ff04047287 */ /* 0x000fc80008000000 */
[----:B------:R-:W-:Y:S01]  /*5c00*/  ULEA UR4, UR4, UR24, 0x3 ;  /* 0x0000001804047291 */ /* 0x000fe2000f8e18ff */
[----:B-1----:R-:W-:-:S04]  /*5c10*/  LOP3.LUT R2, R9, UR5, RZ, 0x3c, !PT ;  /* 0x0000000509027c12 */ /* 0x002fc8000f8e3cff */
[----:B------:R-:W-:Y:S01]  /*5c20*/  SHF.L.U32 R2, R2, 0x1f, RZ ;  /* 0x0000001f02027819 */ /* 0x000fe200000006ff */
[----:B------:R-:W-:-:S07]  /*5c30*/  IMAD.U32 R0, RZ, RZ, UR4 ;  /* 0x00000004ff007e24 */ /* 0x000fce000f8e00ff */
.L_x_101:
[----:B-1----:R1:W2:Y:S02]  /*5c40*/  SYNCS.PHASECHK.TRANS64.TRYWAIT P0, [R0+URZ], R2 ;  /* 0x00000002000075a7 */ /* 0x0022a400080011ff */
[----:B--2---:R-:W-:Y:S05]  /*5c50*/  @!P0 NANOSLEEP.SYNCS 0x989680 ;  /* 0x009896800000895d */ /* 0x004fea0003900000 */
[----:B------:R-:W2:Y:S02]  /*5c60*/  @!P0 SYNCS.PHASECHK.TRANS64 P0, [R0+URZ], R2 ;  /* 0x00000002000085a7 */ /* 0x000ea400080010ff */
[----:B--2---:R-:W-:Y:S05]  /*5c70*/  @P0 EXIT ;  /* 0x000000000000094d */ /* 0x004fea0003800000 */
[----:B------:R-:W-:Y:S05]  /*5c80*/  BRA `(.L_x_101) ;  /* 0xfffffffc00ec7947 */ /* 0x000fea000383ffff */
.L_x_89:
[----:B------:R-:W-:-:S06]  /*5c90*/  UISETP.GE.AND UP0, UPT, UR18, 0x4, UPT ;  /* 0x000000041200788c */ /* 0x000fcc000bf06270 */
[----:B------:R-:W-:-:S13]  /*5ca0*/  PLOP3.LUT P0, PT, PT, PT, UP0, 0x80, 0x8 ;  /* 0x000000000008781c */ /* 0x000fda0003f0f008 */
[----:B-1----:R-:W-:Y:S05]  /*5cb0*/  @!P0 EXIT ;  /* 0x000000000000894d */ /* 0x002fea0003800000 */
[----:B------:R-:W1:Y:S08]  /*5cc0*/  S2UR UR4, SR_CgaCtaId ;  /* 0x00000000000479c3 */ /* 0x000e700000008800 */
[----:B------:R-:W-:Y:S01]  /*5cd0*/  BAR.SYNC.DEFER_BLOCKING 0x6, 0xa0 ;  /* 0x0182800000007b1d */ /* 0x000fe20000010000 */
[C---:B------:R-:W-:Y:S01]  /*5ce0*/  IMAD.SHL.U32 R6, R47.reuse, 0x20, RZ ;  /* 0x000000202f067824 */ /* 0x040fe200078e00ff */
[C---:B------:R-:W-:Y:S01]  /*5cf0*/  LOP3.LUT P0, RZ, R47.reuse, 0x4, RZ, 0xc0, !PT ;  /* 0x000000042fff7812 */ /* 0x040fe2000780c0ff */
[C---:B------:R-:W-:Y:S01]  /*5d00*/  IMAD.SHL.U32 R0, R47.reuse, 0x4, RZ ;  /* 0x000000042f007824 */ /* 0x040fe200078e00ff */
[----:B------:R-:W-:Y:S01]  /*5d10*/  CS2R R44, SRZ ;  /* 0x00000000002c7805 */ /* 0x000fe2000001ff00 */
[C---:B------:R-:W-:Y:S01]  /*5d20*/  IMAD.SHL.U32 R46, R47.reuse, 0x10, RZ ;  /* 0x000000102f2e7824 */ /* 0x040fe200078e00ff */
[----:B------:R-:W-:Y:S01]  /*5d30*/  UMOV UR48, 0x400 ;  /* 0x0000040000307882 */ /* 0x000fe20000000000 */
[----:B------:R-:W-:Y:S01]  /*5d40*/  LOP3.LUT R3, R6, 0xc0, RZ, 0xc0, !PT ;  /* 0x000000c006037812 */ /* 0x000fe200078ec0ff */
[----:B------:R-:W2:Y:S01]  /*5d50*/  LDC.64 R42, c[0x0][0x8b0] ;  /* 0x00022c00ff2a7b82 */ /* 0x000ea20000000a00 */
[----:B------:R-:W-:Y:S01]  /*5d60*/  IMAD.U32 R23, R47, 0x10000, RZ ;  /* 0x000100002f177824 */ /* 0x000fe200078e00ff */
[----:B------:R-:W-:Y:S01]  /*5d70*/  LOP3.LUT R46, R46, 0x600, RZ, 0xc0, !PT ;  /* 0x000006002e2e7812 */ /* 0x000fe200078ec0ff */
[----:B------:R-:W-:Y:S01]  /*5d80*/  IMAD.MOV.U32 R57, RZ, RZ, 0x10 ;  /* 0x00000010ff397424 */ /* 0x000fe200078e00ff */
[----:B------:R-:W-:Y:S01]  /*5d90*/  LOP3.LUT R0, R3, 0x18, R0, 0xf8, !PT ;  /* 0x0000001803007812 */ /* 0x000fe200078ef800 */
[----:B------:R-:W-:Y:S01]  /*5da0*/  IMAD.MOV.U32 R22, RZ, RZ, RZ ;  /* 0x000000ffff167224 */ /* 0x000fe200078e00ff */
[----:B------:R-:W-:Y:S01]  /*5db0*/  SHF.R.U32.HI R3, RZ, 0x1, R47 ;  /* 0x00000001ff037819 */ /* 0x000fe2000001162f */
[----:B------:R-:W3:Y:S01]  /*5dc0*/  LDCU UR62, c[0x0][0x370] ;  /* 0x00006e00ff3e77ac */ /* 0x000ee20008000800 */
[----:B------:R-:W4:Y:S01]  /*5dd0*/  LDC.64 R40, c[0x0][0x8a8] ;  /* 0x00022a00ff287b82 */ /* 0x000f220000000a00 */
[----:B------:R-:W-:-:S02]  /*5de0*/  LOP3.LUT R46, R46, 0x20, R6, 0xf8, !PT ;  /* 0x000000202e2e7812 */ /* 0x000fc400078ef806 */
[----:B------:R-:W-:Y:S01]  /*5df0*/  LOP3.LUT R0, R0, 0x8, R3, 0x78, !PT ;  /* 0x0000000800007812 */ /* 0x000fe200078e7803 */
[----:B------:R-:W2:Y:S01]  /*5e00*/  LDCU UR45, c[0x0][0xb0c] ;  /* 0x00016180ff2d77ac */ /* 0x000ea20008000800 */
[----:B------:R-:W-:Y:S02]  /*5e10*/  LOP3.LUT R46, R46, 0x100, R6, 0xf8, !PT ;  /* 0x000001002e2e7812 */ /* 0x000fe400078ef806 */
[----:B------:R-:W-:Y:S01]  /*5e20*/  LOP3.LUT R47, R47, 0x60, RZ, 0xc0, !PT ;  /* 0x000000602f2f7812 */ /* 0x000fe200078ec0ff */
[----:B-1----:R-:W-:Y:S01]  /*5e30*/  ULEA UR48, UR4, UR48, 0x18 ;  /* 0x0000003004307291 */ /* 0x002fe2000f8ec0ff */
[----:B------:R-:W-:Y:S01]  /*5e40*/  LOP3.LUT R46, R46, R0, RZ, 0xfc, !PT ;  /* 0x000000002e2e7212 */ /* 0x000fe200078efcff */
[----:B------:R-:W1:Y:S01]  /*5e50*/  LDCU.64 UR4, c[0x0][0x890] ;  /* 0x00011200ff0477ac */ /* 0x000e620008000a00 */
[----:B------:R-:W-:Y:S02]  /*5e60*/  LOP3.LUT R23, R23, 0x600000, RZ, 0xc0, !PT ;  /* 0x0060000017177812 */ /* 0x000fe400078ec0ff */
[----:B------:R-:W-:Y:S01]  /*5e70*/  SEL R57, R57, 0xfffffff0, !P0 ;  /* 0xfffffff039397807 */ /* 0x000fe20004000000 */
[----:B------:R-:W2:Y:S03]  /*5e80*/  LDCU UR38, c[0x0][0xb30] ;  /* 0x00016600ff2677ac */ /* 0x000ea60008000800 */
[----:B------:R-:W3:Y:S01]  /*5e90*/  LDS R2, [UR48+0x230] ;  /* 0x00023030ff027984 */ /* 0x000ee20008000800 */
[----:B------:R-:W2:Y:S01]  /*5ea0*/  LDCU.64 UR60, c[0x0][0x888] ;  /* 0x00011100ff3c77ac */ /* 0x000ea20008000a00 */
[----:B------:R-:W2:Y:S01]  /*5eb0*/  LDCU.64 UR46, c[0x0][0xb28] ;  /* 0x00016500ff2e77ac */ /* 0x000ea20008000a00 */
[----:B------:R-:W2:Y:S01]  /*5ec0*/  LDCU.128 UR56, c[0x0][0xb10] ;  /* 0x00016200ff3877ac */ /* 0x000ea20008000c00 */
[----:B-1----:R-:W-:-:S02]  /*5ed0*/  IMAD.U32 R51, RZ, RZ, UR4 ;  /* 0x00000004ff337e24 */ /* 0x002fc4000f8e00ff */
[----:B------:R-:W-:Y:S01]  /*5ee0*/  IMAD.U32 R50, RZ, RZ, UR5 ;  /* 0x00000005ff327e24 */ /* 0x000fe2000f8e00ff */
[----:B------:R-:W1:Y:S01]  /*5ef0*/  LDCU.64 UR4, c[0x0][0xa90] ;  /* 0x00015200ff0477ac */ /* 0x000e620008000a00 */
[----:B------:R-:W2:Y:S01]  /*5f00*/  LDCU UR55, c[0x0][0x374] ;  /* 0x00006e80ff3777ac */ /* 0x000ea20008000800 */
[----:B------:R-:W-:Y:S01]  /*5f10*/  UMOV UR54, 0x1 ;  /* 0x0000000100367882 */ /* 0x000fe20000000000 */
[----:B------:R-:W-:Y:S01]  /*5f20*/  UMOV UR49, URZ ;  /* 0x000000ff00317c82 */ /* 0x000fe20008000000 */
[----:B------:R-:W-:Y:S01]  /*5f30*/  UMOV UR53, URZ ;  /* 0x000000ff00357c82 */ /* 0x000fe20008000000 */
[----:B------:R-:W-:Y:S01]  /*5f40*/  UMOV UR50, URZ ;  /* 0x000000ff00327c82 */ /* 0x000fe20008000000 */
[----:B-1----:R-:W-:Y:S01]  /*5f50*/  IMAD.U32 R53, RZ, RZ, UR4 ;  /* 0x00000004ff357e24 */ /* 0x002fe2000f8e00ff */
[----:B------:R-:W-:Y:S01]  /*5f60*/  UIADD3 UR4, UPT, UPT, UR48, 0x400, URZ ;  /* 0x0000040030047890 */ /* 0x000fe2000fffe0ff */
[----:B------:R-:W-:-:S05]  /*5f70*/  IMAD.U32 R52, RZ, RZ, UR5 ;  /* 0x00000005ff347e24 */ /* 0x000fca000f8e00ff */
[----:B------:R-:W-:Y:S02]  /*5f80*/  IMAD.U32 R0, RZ, RZ, UR4 ;  /* 0x00000004ff007e24 */ /* 0x000fe4000f8e00ff */
[C---:B---3--:R-:W-:Y:S01]  /*5f90*/  VIADD R3, R2.reuse, 0x40 ;  /* 0x0000004002037836 */ /* 0x048fe20000000000 */
[----:B------:R-:W-:-:S04]  /*5fa0*/  LOP3.LUT R2, R2, 0xffff, RZ, 0xc0, !PT ;  /* 0x0000ffff02027812 */ /* 0x000fc800078ec0ff */
[----:B------:R-:W-:-:S05]  /*5fb0*/  LOP3.LUT R3, R3, 0xffff, RZ, 0xc0, !PT ;  /* 0x0000ffff03037812 */ /* 0x000fca00078ec0ff */
[----:B--2-4-:R1:W-:Y:S02]  /*5fc0*/  STL.64 [R1], R2 ;  /* 0x0000000201007387 */ /* 0x0143e40000100a00 */
.L_x_132:
[----:B-1----:R-:W-:Y:S04]  /*5fd0*/  SHF.L.U32 R2, R44, 0x1f, RZ ;  /* 0x0000001f2c027819 */ /* 0x002fe800000006ff */
[----:B------:R-:W1:Y:S02]  /*5fe0*/  SYNCS.PHASECHK.TRANS64.TRYWAIT P0, [UR48+0x1e0], R2 ;  /* 0x0001e002ff0075a7 */ /* 0x000e640008001130 */
[----:B-1----:R-:W-:Y:S05]  /*5ff0*/  @!P0 BRA `(.L_x_102) ;  /* 0x0000003400148947 */ /* 0x002fea0003800000 */
.L_x_216:
[----:B------:R-:W2:Y:S01]  /*6000*/  LDS.128 R4, [UR48+0x220] ;  /* 0x00022030ff047984 */ /* 0x000ea20008000c00 */
[----:B------:R-:W-:Y:S01]  /*6010*/  UIADD3 UR4, UPT, UPT, UR48, 0x1e8, URZ ;  /* 0x000001e830047890 */ /* 0x000fe2000fffe0ff */
[----:B-1----:R-:W-:Y:S01]  /*6020*/  IMAD R2, R22, 0x4, R1 ;  /* 0x0000000416027824 */ /* 0x002fe200078e0201 */
[----:B------:R-:W-:Y:S01]  /*6030*/  UISETP.GE.AND UP0, UPT, UR39, 0x1, UPT ;  /* 0x000000012700788c */ /* 0x000fe2000bf06270 */
[----:B------:R-:W-:Y:S01]  /*6040*/  @!PT LDS RZ, [RZ] ;  /* 0x00000000fffff984 */ /* 0x000fe20000000800 */
[----:B------:R-:W-:Y:S01]  /*6050*/  @!PT LDS RZ, [RZ] ;  /* 0x00000000fffff984 */ /* 0x000fe20000000800 */
[----:B------:R-:W-:Y:S01]  /*6060*/  @!PT LDS RZ, [RZ] ;  /* 0x00000000fffff984 */ /* 0x000fe20000000800 */
[----:B------:R-:W-:Y:S01]  /*6070*/  @!PT LDS RZ, [RZ] ;  /* 0x00000000fffff984 */ /* 0x000fe20000000800 */
[----:B------:R1:W-:Y:S06]  /*6080*/  MEMBAR.ALL.CTA ;  /* 0x0000000000007992 */ /* 0x0003ec0000008000 */
[----:B-1----:R-:W1:Y:S01]  /*6090*/  FENCE.VIEW.ASYNC.S ;  /* 0x00000000000073c6 */ /* 0x002e620000000000 */
[----:B------:R-:W-:Y:S09]  /*60a0*/  UPRMT UR4, URZ, 0x654, UR4 ;  /* 0x00000654ff047896 */ /* 0x000ff20008000004 */
[----:B-1----:R-:W-:Y:S01]  /*60b0*/  SYNCS.ARRIVE.TRANS64.RED.A1T0 RZ, [UR4], RZ ;  /* 0x000000ffffff79a7 */ /* 0x002fe20008100404 */
[----:B------:R-:W5:Y:S01]  /*60c0*/  LDL R2, [R2] ;  /* 0x0000000002027983 */ /* 0x000f620000100800 */
[----:B--2---:R-:W-:Y:S11]  /*60d0*/  LOP3.LUT P0, RZ, R6, 0x1, RZ, 0xc0, !PT ;  /* 0x0000000106ff7812 */ /* 0x004ff6000780c0ff */
[----:B------:R-:W-:Y:S02]  /*60e0*/  @!UPT UIADD3 URZ, UPT, UPT, URZ, URZ, URZ ;  /* 0x000000fffffff290 */ /* 0x000fe4000fffe0ff */
[----:B------:R-:W-:Y:S01]  /*60f0*/  VOTEU.ANY UP1, P0 ;  /* 0x0000000000ff7886 */ /* 0x000fe20000020100 */
[----:B------:R-:W-:Y:S01]  /*6100*/  PLOP3.LUT P0, PT, PT, PT, UP1, 0x80, 0x8 ;  /* 0x000000000008781c */ /* 0x000fe20003f0f018 */
[----:B------:R-:W-:Y:S11]  /*6110*/  UP2UR UR63, UPR, URZ, 0x2 ;  /* 0x00000002ff3f7883 */ /* 0x000ff60008000000 */
[----:B------:R-:W-:Y:S01]  /*6120*/  @!UPT UIADD3 URZ, UPT, UPT, URZ, URZ, URZ ;  /* 0x000000fffffff290 */ /* 0x000fe2000fffe0ff */
[----:B------:R-:W-:Y:S02]  /*6130*/  @P0 MOV R3, R4 ;  /* 0x0000000400030202 */ /* 0x000fe40000000f00 */
[----:B------:R-:W-:Y:S02]  /*6140*/  @P0 LOP3.LUT R0, R5, 0xffff, RZ, 0xc0, !PT ;  /* 0x0000ffff05000812 */ /* 0x000fe400078ec0ff */
[----:B------:R-:W-:Y:S02]  /*6150*/  @P0 R2UR UR5, R3 ;  /* 0x00000000030502ca */ /* 0x000fe400000e0000 */
[----:B------:R-:W-:Y:S11]  /*6160*/  @P0 R2UR UR4, R0 ;  /* 0x00000000000402ca */ /* 0x000ff600000e0000 */
[----:B------:R-:W-:Y:S02]  /*6170*/  @UP1 UMOV UR37, UR5 ;  /* 0x0000000500251c82 */ /* 0x000fe40008000000 */
[----:B------:R-:W-:Y:S01]  /*6180*/  @UP1 UMOV UR36, UR4 ;  /* 0x0000000400241c82 */ /* 0x000fe20008000000 */
[----:B------:R-:W-:Y:S05]  /*6190*/  BRA.U !UP0, `(.L_x_103) ;  /* 0x0000000108cc7547 */ /* 0x000fea000b800000 */
[----:B------:R-:W1:Y:S01]  /*61a0*/  LDCU UR9, c[0x0][0xb20] ;  /* 0x00016400ff0977ac */ /* 0x000e620008000800 */
[----:B------:R-:W-:Y:S02]  /*61b0*/  UIMAD.WIDE.U32 UR4, UR55, UR59, URZ ;  /* 0x0000003b370472a5 */ /* 0x000fe4000f8e00ff */
[----:B------:R-:W-:Y:S02]  /*61c0*/  UIMAD.WIDE.U32 UR6, UR62, UR56, URZ ;  /* 0x000000383e0672a5 */ /* 0x000fe4000f8e00ff */
[----:B------:R-:W-:Y:S02]  /*61d0*/  UIMAD.WIDE.U32 UR10, UR36, UR59, URZ ;  /* 0x0000003b240a72a5 */ /* 0x000fe4000f8e00ff */
[----:B------:R-:W-:Y:S02]  /*61e0*/  UISETP.NE.AND UP0, UPT, UR58, 0x1, UPT ;  /* 0x000000013a00788c */ /* 0x000fe4000bf05270 */
[----:B------:R-:W-:Y:S02]  /*61f0*/  UISETP.NE.AND UP1, UPT, UR45, 0x1, UPT ;  /* 0x000000012d00788c */ /* 0x000fe4000bf25270 */
[----:B------:R-:W-:Y:S02]  /*6200*/  UISETP.NE.AND UP2, UPT, UR39, 0x1, UPT ;  /* 0x000000012700788c */ /* 0x000fe4000bf45270 */
[----:B------:R-:W-:Y:S01]  /*6210*/  UIMAD.WIDE.U32 UR12, UR37, UR56, URZ ;  /* 0x00000038250c72a5 */ /* 0x000fe2000f8e00ff */
[----:B------:R-:W-:Y:S01]  /*6220*/  UMOV UR4, UR5 ;  /* 0x0000000500047c82 */ /* 0x000fe20008000000 */
[----:B------:R-:W-:Y:S01]  /*6230*/  UMOV UR6, UR11 ;  /* 0x0000000b00067c82 */ /* 0x000fe20008000000 */
[----:B-1----:R-:W-:Y:S03]  /*6240*/  USHF.R.U32.HI UR8, URZ, UR9, UR4 ;  /* 0x00000009ff087299 */ /* 0x002fe60008011604 */
[----:B------:R-:W-:Y:S02]  /*6250*/  UMOV UR4, UR7 ;  /* 0x0000000700047c82 */ /* 0x000fe40008000000 */
[----:B------:R-:W-:Y:S02]  /*6260*/  USHF.R.U32.HI UR5, URZ, UR57, UR4 ;  /* 0x00000039ff057299 */ /* 0x000fe40008011604 */
[----:B------:R-:W-:Y:S02]  /*6270*/  USEL UR4, UR55, UR8, !UP0 ;  /* 0x0000000837047287 */ /* 0x000fe4000c000000 */
[----:B------:R-:W-:Y:S02]  /*6280*/  USHF.R.U32.HI UR8, URZ, UR9, UR6 ;  /* 0x00000009ff087299 */ /* 0x000fe40008011606 */
[----:B------:R-:W-:Y:S02]  /*6290*/  UIMAD.WIDE.U32 UR6, UR4, UR46, URZ ;  /* 0x0000002e040672a5 */ /* 0x000fe4000f8e00ff */
[----:B------:R-:W-:Y:S02]  /*62a0*/  USEL UR9, UR62, UR5, !UP1 ;  /* 0x000000053e097287 */ /* 0x000fe4000c800000 */
[----:B------:R-:W-:Y:S02]  /*62b0*/  USEL UR8, UR36, UR8, !UP0 ;  /* 0x0000000824087287 */ /* 0x000fe4000c000000 */
[----:B------:R-:W-:Y:S01]  /*62c0*/  UIMAD.WIDE.U32 UR10, UR9, UR46, URZ ;  /* 0x0000002e090a72a5 */ /* 0x000fe2000f8e00ff */
[----:B------:R-:W-:Y:S01]  /*62d0*/  UMOV UR6, UR7 ;  /* 0x0000000700067c82 */ /* 0x000fe20008000000 */
[----:B------:R-:W-:Y:S01]  /*62e0*/  UMOV UR5, UR13 ;  /* 0x0000000d00057c82 */ /* 0x000fe20008000000 */
[----:B------:R-:W-:Y:S02]  /*62f0*/  @UP2 USHF.R.U32.HI UR4, URZ, UR47, UR6 ;  /* 0x0000002fff042299 */ /* 0x000fe40008011606 */
[----:B------:R-:W-:Y:S02]  /*6300*/  USHF.R.U32.HI UR5, URZ, UR57, UR5 ;  /* 0x00000039ff057299 */ /* 0x000fe40008011605 */
[----:B------:R-:W-:Y:S02]  /*6310*/  UIMAD UR4, UR39, UR4, URZ ;  /* 0x00000004270472a4 */ /* 0x000fe4000f8e02ff */
[----:B------:R-:W-:Y:S02]  /*6320*/  USEL UR5, UR37, UR5, !UP1 ;  /* 0x0000000525057287 */ /* 0x000fe4000c800000 */
[----:B------:R-:W-:Y:S01]  /*6330*/  UISETP.GE.AND UP0, UPT, UR8, UR4, UPT ;  /* 0x000000040800728c */ /* 0x000fe2000bf06270 */
[----:B------:R-:W-:Y:S01]  /*6340*/  UMOV UR6, UR11 ;  /* 0x0000000b00067c82 */ /* 0x000fe20008000000 */
[----:B------:R-:W-:Y:S02]  /*6350*/  UIMAD.WIDE.U32 UR10, UR8, UR46, URZ ;  /* 0x0000002e080a72a5 */ /* 0x000fe4000f8e00ff */
[----:B------:R-:W-:Y:S04]  /*6360*/  @UP2 USHF.R.U32.HI UR9, URZ, UR47, UR6 ;  /* 0x0000002fff092299 */ /* 0x000fe80008011606 */
[----:B------:R-:W-:Y:S01]  /*6370*/  UIMAD UR6, UR39, UR9, URZ ;  /* 0x00000009270672a4 */ /* 0x000fe2000f8e02ff */
[----:B------:R-:W-:Y:S03]  /*6380*/  UMOV UR4, UR11 ;  /* 0x0000000b00047c82 */ /* 0x000fe60008000000 */
[----:B------:R-:W-:Y:S02]  /*6390*/  UISETP.GE.OR UP0, UPT, UR5, UR6, UP0 ;  /* 0x000000060500728c */ /* 0x000fe40008706670 */
[----:B------:R-:W-:Y:S02]  /*63a0*/  USHF.R.U32.HI UR4, URZ, UR47, UR4 ;  /* 0x0000002fff047299 */ /* 0x000fe40008011604 */
[----:B------:R-:W-:Y:S02]  /*63b0*/  UIMAD.WIDE.U32 UR6, UR5, UR46, URZ ;  /* 0x0000002e050672a5 */ /* 0x000fe4000f8e00ff */
[----:B------:R-:W-:Y:S02]  /*63c0*/  USEL UR11, UR8, UR4, !UP2 ;  /* 0x00000004080b7287 */ /* 0x000fe4000d000000 */
[----:B------:R-:W-:Y:S02]  /*63d0*/  UIADD3 UR6, UPT, UPT, -UR5, URZ, URZ ;  /* 0x000000ff05067290 */ /* 0x000fe4000fffe1ff */
[----:B------:R-:W-:Y:S02]  /*63e0*/  UIADD3 UR10, UPT, UPT, -UR11, URZ, URZ ;  /* 0x000000ff0b0a7290 */ /* 0x000fe4000fffe1ff */
[----:B------:R-:W-:Y:S02]  /*63f0*/  UIMAD UR6, UR45, UR6, UR37 ;  /* 0x000000062d0672a4 */ /* 0x000fe4000f8e0225 */
[----:B------:R-:W-:Y:S01]  /*6400*/  UIMAD UR10, UR39, UR10, UR8 ;  /* 0x0000000a270a72a4 */ /* 0x000fe2000f8e0208 */
[----:B------:R-:W-:Y:S01]  /*6410*/  @!UP0 UMOV UR4, UR7 ;  /* 0x0000000700048c82 */ /* 0x000fe20008000000 */
[----:B------:R-:W-:Y:S02]  /*6420*/  UIADD3 UR7, UPT, UPT, -UR8, URZ, URZ ;  /* 0x000000ff08077290 */ /* 0x000fe4000fffe1ff */
[----:B------:R-:W-:Y:S04]  /*6430*/  @!UP0 USHF.R.U32.HI UR4, URZ, UR47, UR4 ;  /* 0x0000002fff048299 */ /* 0x000fe80008011604 */
[----:B------:R-:W-:Y:S04]  /*6440*/  @!UP0 USEL UR4, UR5, UR4, !UP2 ;  /* 0x0000000405048287 */ /* 0x000fe8000d000000 */
[----:B------:R-:W-:Y:S02]  /*6450*/  @!UP0 UIMAD UR9, UR9, UR10, UR4 ;  /* 0x0000000a090982a4 */ /* 0x000fe4000f8e0204 */
[----:B------:R-:W-:Y:S02]  /*6460*/  @!UP0 UIADD3 UR10, UPT, UPT, UR11, -UR4, URZ ;  /* 0x800000040b0a8290 */ /* 0x000fe4000fffe0ff */
[----:B------:R-:W-:Y:S02]  /*6470*/  UIMAD UR4, UR58, UR7, UR36 ;  /* 0x000000073a0472a4 */ /* 0x000fe4000f8e0224 */
[----:B------:R-:W-:Y:S03]  /*6480*/  @!UP0 UIMAD UR8, UR10, UR39, UR5 ;  /* 0x000000270a0882a4 */ /* 0x000fe6000f8e0205 */
[----:B------:R-:W-:Y:S02]  /*6490*/  @!UP0 UMOV UR5, UR9 ;  /* 0x0000000900058c82 */ /* 0x000fe40008000000 */
[----:B------:R-:W-:Y:S02]  /*64a0*/  UIMAD UR37, UR5, UR45, UR6 ;  /* 0x0000002d052572a4 */ /* 0x000fe4000f8e0206 */
[----:B------:R-:W-:Y:S11]  /*64b0*/  UIMAD UR36, UR8, UR58, UR4 ;  /* 0x0000003a082472a4 */ /* 0x000ff6000f8e0204 */
[----:B------:R-:W-:Y:S01]  /*64c0*/  @!UPT UIADD3 URZ, UPT, UPT, URZ, URZ, URZ ;  /* 0x000000fffffff290 */ /* 0x000fe2000fffe0ff */
.L_x_103:
[----:B------:R-:W-:Y:S01]  /*64d0*/  UISETP.NE.AND UP0, UPT, UR38, 0x1, UPT ;  /* 0x000000012600788c */ /* 0x000fe2000bf05270 */
[----:B------:R-:W-:Y:S01]  /*64e0*/  @P0 SHF.R.U32.HI R4, RZ, 0x10, R5 ;  /* 0x00000010ff040819 */ /* 0x000fe20000011605 */
[----:B------:R-:W-:Y:S01]  /*64f0*/  USHF.L.U32 UR41, UR26, 0x6, URZ ;  /* 0x000000061a297899 */ /* 0x000fe200080006ff */
[----:B------:R-:W-:Y:S02]  /*6500*/  R2UR UR11, R58 ;  /* 0x000000003a0b72ca */ /* 0x000fe400000e0000 */
[----:B------:R-:W-:Y:S06]  /*6510*/  @P0 R2UR UR11, R4 ;  /* 0x00000000040b02ca */ /* 0x000fec00000e0000 */
[----:B------:R-:W1:Y:S07]  /*6520*/  @!UP0 LDCU.128 UR12, c[0x0][0xb10] ;  /* 0x00016200ff0c87ac */ /* 0x000e6e0008000c00 */
[----:B------:R-:W-:Y:S01]  /*6530*/  IMAD.U32 R58, RZ, RZ, UR11 ;  /* 0x0000000bff3a7e24 */ /* 0x000fe2000f8e00ff */
[----:B------:R-:W2:Y:S01]  /*6540*/  @!UP0 LDCU UR5, c[0x0][0xb0c] ;  /* 0x00016180ff0587ac */ /* 0x000ea20008000800 */
[----:B------:R-:W3:Y:S01]  /*6550*/  @!UP0 LDCU UR10, c[0x0][0xb20] ;  /* 0x00016400ff0a87ac */ /* 0x000ee20008000800 */
[----:B------:R-:W-:Y:S02]  /*6560*/  UIADD3 UR11, UPT, UPT, UR48, 0x400, URZ ;  /* 0x00000400300b7890 */ /* 0x000fe4000fffe0ff */
[----:B-1----:R-:W-:Y:S02]  /*6570*/  UIMAD.WIDE.U32 UR8, UR37, UR12, URZ ;  /* 0x0000000c250872a5 */ /* 0x002fe4000f8e00ff */
[----:B------:R-:W-:Y:S02]  /*6580*/  UIMAD.WIDE.U32 UR6, UR36, UR15, URZ ;  /* 0x0000000f240672a5 */ /* 0x000fe4000f8e00ff */
[----:B------:R-:W-:Y:S03]  /*6590*/  @!UP0 UISETP.NE.AND UP1, UPT, UR14, 0x1, UPT ;  /* 0x000000010e00888c */ /* 0x000fe6000bf25270 */
[----:B------:R-:W-:Y:S01]  /*65a0*/  @!UP0 UMOV UR4, UR9 ;  /* 0x0000000900048c82 */ /* 0x000fe20008000000 */
[----:B--2---:R-:W-:Y:S02]  /*65b0*/  @!UP0 UISETP.NE.AND UP2, UPT, UR5, 0x1, UPT ;  /* 0x000000010500888c */ /* 0x004fe4000bf45270 */
[----:B------:R-:W-:Y:S01]  /*65c0*/  @!UP0 USHF.R.U32.HI UR4, URZ, UR13, UR4 ;  /* 0x0000000dff048299 */ /* 0x000fe20008011604 */
[----:B------:R-:W-:Y:S02]  /*65d0*/  @!UP0 UMOV UR6, UR7 ;  /* 0x0000000700068c82 */ /* 0x000fe40008000000 */
[----:B---3--:R-:W-:Y:S02]  /*65e0*/  @!UP0 USHF.R.U32.HI UR6, URZ, UR10, UR6 ;  /* 0x0000000aff068299 */ /* 0x008fe40008011606 */
[----:B------:R-:W-:Y:S02]  /*65f0*/  @!UP0 USEL UR7, UR37, UR4, !UP2 ;  /* 0x0000000425078287 */ /* 0x000fe4000d000000 */
[----:B------:R-:W-:Y:S04]  /*6600*/  @!UP0 USEL UR6, UR36, UR6, !UP1 ;  /* 0x0000000624068287 */ /* 0x000fe8000c800000 */
[----:B------:R-:W-:Y:S02]  /*6610*/  @!UP0 UIADD3 UR4, UPT, UPT, -UR7, UR6, URZ ;  /* 0x0000000607048290 */ /* 0x000fe4000fffe1ff */
[----:B------:R-:W-:Y:S02]  /*6620*/  @!UP0 UIADD3 UR6, UPT, UPT, UR7, -UR6, URZ ;  /* 0x8000000607068290 */ /* 0x000fe4000fffe0ff */
[----:B------:R-:W-:Y:S02]  /*6630*/  @!UP0 UIMAD UR37, UR4, UR5, UR37 ;  /* 0x00000005042582a4 */ /* 0x000fe4000f8e0225 */
[----:B------:R-:W-:Y:S02]  /*6640*/  @!UP0 UIMAD UR36, UR6, UR14, UR36 ;  /* 0x0000000e062482a4 */ /* 0x000fe4000f8e0224 */
[----:B------:R-:W-:Y:S09]  /*6650*/  ULOP3.LUT UP0, URZ, UR11, 0x1b0, URZ, 0xc0, !UPT ;  /* 0x000001b00bff7892 */ /* 0x000ff2000f80c0ff */
[----:B------:R-:W-:Y:S05]  /*6660*/  BRA.U !UP0, `(.L_x_104) ;  /* 0x00000001087c7547 */ /* 0x000fea000b800000 */
[----:B------:R-:W1:Y:S01]  /*6670*/  LDCU.64 UR8, c[0x4][0x80] ;  /* 0x01001000ff0877ac */ /* 0x000e620008000a00 */
[----:B------:R-:W-:Y:S01]  /*6680*/  MOV R16, 0x0 ;  /* 0x0000000000107802 */ /* 0x000fe20000000f00 */
[----:B------:R-:W-:Y:S02]  /*6690*/  HFMA2 R12, -RZ, RZ, 0, 5.9604644775390625e-08 ;  /* 0x00000001ff0c7431 */ /* 0x000fe400000001ff */
[----:B------:R-:W-:Y:S01]  /*66a0*/  IMAD.MOV.U32 R8, RZ, RZ, 0x70 ;  /* 0x00000070ff087424 */ /* 0x000fe200078e00ff */
[----:B------:R2:W3:Y:S01]  /*66b0*/  LDC.64 R14, c[0x4][R16] ;  /* 0x01000000100e7b82 */ /* 0x0004e20000000a00 */
[----:B------:R-:W4:Y:S01]  /*66c0*/  LDCU.64 UR6, c[0x4][0x88] ;  /* 0x01001100ff0677ac */ /* 0x000f220008000a00 */
[----:B------:R-:W-:Y:S01]  /*66d0*/  IMAD.MOV.U32 R13, RZ, RZ, RZ ;  /* 0x000000ffff0d7224 */ /* 0x000fe200078e00ff */
[----:B------:R-:W2:Y:S01]  /*66e0*/  LDCU.64 UR4, c[0x4][0x8] ;  /* 0x01000100ff0477ac */ /* 0x000ea20008000a00 */
[----:B-1----:R-:W-:Y:S01]  /*66f0*/  MOV R5, UR9 ;  /* 0x0000000900057c02 */ /* 0x002fe20008000f00 */
[----:B------:R-:W-:Y:S01]  /*6700*/  IMAD.U32 R4, RZ, RZ, UR8 ;  /* 0x00000008ff047e24 */ /* 0x000fe2000f8e00ff */
[----:B----4-:R-:W-:Y:S01]  /*6710*/  MOV R7, UR7 ;  /* 0x0000000700077c02 */ /* 0x010fe20008000f00 */
[----:B------:R-:W-:Y:S01]  /*6720*/  IMAD.U32 R6, RZ, RZ, UR6 ;  /* 0x00000006ff067e24 */ /* 0x000fe2000f8e00ff */
[----:B--2---:R-:W-:Y:S01]  /*6730*/  MOV R11, UR5 ;  /* 0x00000005000b7c02 */ /* 0x004fe20008000f00 */
[----:B------:R-:W-:Y:S02]  /*6740*/  IMAD.U32 R10, RZ, RZ, UR4 ;  /* 0x00000004ff0a7e24 */ /* 0x000fe4000f8e00ff */
[----:B------:R-:W-:Y:S07]  /*6750*/  LEPC R20, `(.L_x_105) ;  /* 0x000000001014794e */ /* 0x000fee0000000000 */
[----:B---3-5:R-:W-:Y:S05]  /*6760*/  CALL.ABS.NOINC R14 ;  /* 0x000000000e007343 */ /* 0x028fea0003c00000 */
.L_x_105:
[----:B------:R-:W1:Y:S01]  /*6770*/  LDCU.64 UR8, c[0x4][0x80] ;  /* 0x01001000ff0877ac */ /* 0x000e620008000a00 */
[----:B------:R-:W2:Y:S01]  /*6780*/  LDC.64 R16, c[0x4][R16] ;  /* 0x0100000010107b82 */ /* 0x000ea20000000a00 */
[----:B------:R-:W-:Y:S02]  /*6790*/  HFMA2 R12, -RZ, RZ, 0, 5.9604644775390625e-08 ;  /* 0x00000001ff0c7431 */ /* 0x000fe400000001ff */
[----:B------:R-:W-:Y:S02]  /*67a0*/  IMAD.MOV.U32 R8, RZ, RZ, 0x70 ;  /* 0x00000070ff087424 */ /* 0x000fe400078e00ff */
[----:B------:R-:W-:Y:S01]  /*67b0*/  IMAD.MOV.U32 R13, RZ, RZ, RZ ;  /* 0x000000ffff0d7224 */ /* 0x000fe200078e00ff */
[----:B------:R-:W3:Y:S01]  /*67c0*/  LDCU.64 UR6, c[0x4][0x88] ;  /* 0x01001100ff0677ac */ /* 0x000ee20008000a00 */
[----:B------:R-:W4:Y:S01]  /*67d0*/  LDCU.64 UR4, c[0x4][0x8] ;  /* 0x01000100ff0477ac */ /* 0x000f220008000a00 */
[----:B-1----:R-:W-:Y:S02]  /*67e0*/  MOV R4, UR8 ;  /* 0x0000000800047c02 */ /* 0x002fe40008000f00 */
[----:B------:R-:W-:Y:S02]  /*67f0*/  MOV R5, UR9 ;  /* 0x0000000900057c02 */ /* 0x000fe40008000f00 */
[----:B---3--:R-:W-:Y:S01]  /*6800*/  MOV R7, UR7 ;  /* 0x0000000700077c02 */ /* 0x008fe20008000f00 */
[----:B------:R-:W-:Y:S01]  /*6810*/  IMAD.U32 R6, RZ, RZ, UR6 ;  /* 0x00000006ff067e24 */ /* 0x000fe2000f8e00ff */
[----:B----4-:R-:W-:Y:S01]  /*6820*/  MOV R11, UR5 ;  /* 0x00000005000b7c02 */ /* 0x010fe20008000f00 */
[----:B------:R-:W-:Y:S02]  /*6830*/  IMAD.U32 R10, RZ, RZ, UR4 ;  /* 0x00000004ff0a7e24 */ /* 0x000fe4000f8e00ff */
[----:B------:R-:W-:Y:S07]  /*6840*/  LEPC R20, `(.L_x_104) ;  /* 0x000000001014794e */ /* 0x000fee0000000000 */
[----:B--2---:R-:W-:Y:S05]  /*6850*/  CALL.ABS.NOINC R16 ;  /* 0x0000000010007343 */ /* 0x004fea0003c00000 */
.L_x_104:
[----:B------:R-:W-:Y:S02]  /*6860*/  R2UR UR6, R56 ;  /* 0x00000000380672ca */ /* 0x000fe400000e0000 */
[----:B------:R-:W-:Y:S02]  /*6870*/  R2UR UR5, R51 ;  /* 0x00000000330572ca */ /* 0x000fe400000e0000 */
[----:B------:R-:W-:Y:S02]  /*6880*/  R2UR UR4, R50 ;  /* 0x00000000320472ca */ /* 0x000fe400000e0000 */
[----:B------:R-:W-:Y:S02]  /*6890*/  ISETP.NE.U32.AND P4, PT, R42, RZ, PT ;  /* 0x000000ff2a00720c */ /* 0x000fe40003f85070 */
[----:B------:R-:W-:Y:S02]  /*68a0*/  ISETP.NE.U32.AND P2, PT, RZ, UR60, PT ;  /* 0x0000003cff007c0c */ /* 0x000fe4000bf45070 */
[----:B------:R-:W-:Y:S02]  /*68b0*/  ISETP.NE.AND.EX P4, PT, R43, RZ, PT, P4 ;  /* 0x000000ff2b00720c */ /* 0x000fe40003f85340 */
[----:B------:R-:W-:Y:S01]  /*68c0*/  ISETP.NE.AND.EX P2, PT, RZ, UR61, PT, P2 ;  /* 0x0000003dff007c0c */ /* 0x000fe2000bf45320 */
[----:B------:R-:W-:Y:S02]  /*68d0*/  UISETP.NE.AND UP2, UPT, UR6, URZ, UPT ;  /* 0x000000ff0600728c */ /* 0x000fe4000bf45270 */
[----:B------:R-:W-:Y:S04]  /*68e0*/  UISETP.NE.U32.AND UP0, UPT, UR5, URZ, UPT ;  /* 0x000000ff0500728c */ /* 0x000fe8000bf05070 */
[----:B------:R-:W-:Y:S01]  /*68f0*/  UISETP.NE.AND.EX UP1, UPT, UR4, URZ, UPT, UP0 ;  /* 0x000000ff0400728c */ /* 0x000fe2000bf25300 */
[----:B------:R-:W-:Y:S01]  /*6900*/  PLOP3.LUT P1, PT, PT, PT, UP2, 0x80, 0x8 ;  /* 0x000000000008781c */ /* 0x000fe20003f2f028 */
[----:B------:R-:W-:Y:S03]  /*6910*/  UPLOP3.LUT UP0, UPT, UPT, UPT, UPT, 0x40, 0x4 ;  /* 0x000000000004789c */ /* 0x000fe60003f0e870 */
[----:B------:R-:W-:Y:S06]  /*6920*/  @UP2 UPLOP3.LUT UP0, UPT, UPT, UPT, UP1, 0x80, 0x8 ;  /* 0x000000000008289c */ /* 0x000fec0003f0f010 */
[----:B------:R-:W-:Y:S01]  /*6930*/  PLOP3.LUT P0, PT, PT, PT, UP0, 0x80, 0x8 ;  /* 0x000000000008781c */ /* 0x000fe20003f0f008 */
[----:B------:R-:W-:Y:S01]  /*6940*/  @!UPT UIADD3 URZ, UPT, UPT, URZ, URZ, URZ ;  /* 0x000000fffffff290 */ /* 0x000fe2000fffe0ff */
[----:B------:R-:W-:Y:S11]  /*6950*/  BRA.U !UP1, `(.L_x_106) ;  /* 0x0000000109407547 */ /* 0x000ff6000b800000 */
[----:B------:R-:W-:Y:S01]  /*6960*/  UISETP.NE.U32.AND UP0, UPT, UR60, URZ, UPT ;  /* 0x000000ff3c00728c */ /* 0x000fe2000bf05070 */
[----:B------:R-:W-:Y:S01]  /*6970*/  R2UR UR6, R51 ;  /* 0x00000000330672ca */ /* 0x000fe200000e0000 */
[----:B------:R-:W1:Y:S01]  /*6980*/  LDCU.64 UR8, c[0x0][0x358] ;  /* 0x00006b00ff0877ac */ /* 0x000e620008000a00 */
[----:B------:R-:W-:Y:S02]  /*6990*/  HFMA2 R48, -RZ, RZ, 0, 5.9604644775390625e-08 ;  /* 0x00000001ff307431 */ /* 0x000fe400000001ff */
[----:B------:R-:W-:Y:S01]  /*69a0*/  IMAD.MOV.U32 R0, RZ, RZ, 0x1 ;  /* 0x00000001ff007424 */ /* 0x000fe200078e00ff */
[----:B------:R-:W-:Y:S06]  /*69b0*/  UISETP.NE.AND.EX UP0, UPT, UR61, URZ, UPT, UP0 ;  /* 0x000000ff3d00728c */ /* 0x000fec000bf05300 */
[----:B------:R-:W-:Y:S05]  /*69c0*/  PLOP3.LUT P3, PT, PT, PT, UP0, 0x80, 0x8 ;  /* 0x000000000008781c */ /* 0x000fea0003f6f008 */
[----:B------:R-:W2:Y:S01]  /*69d0*/  @UP0 LDCU.64 UR4, c[0x0][0x888] ;  /* 0x00011100ff0407ac */ /* 0x000ea20008000a00 */
[----:B------:R-:W-:Y:S07]  /*69e0*/  @UP0 UIMAD UR6, UR52, UR6, URZ ;  /* 0x00000006340602a4 */ /* 0x000fee000f8e02ff */
[----:B------:R-:W-:Y:S01]  /*69f0*/  @!P3 PRMT R48, R0, 0x7610, R48 ;  /* 0x000076100030b816 */ /* 0x000fe20000000030 */
[----:B--2---:R-:W-:Y:S06]  /*6a00*/  @UP0 UIMAD.WIDE UR4, UR6, 0x4, UR4 ;  /* 0x00000004060408a5 */ /* 0x004fec000f8e0204 */
[----:B-----5:R-:W-:Y:S02]  /*6a10*/  IMAD.U32 R26, RZ, RZ, UR4 ;  /* 0x00000004ff1a7e24 */ /* 0x020fe4000f8e00ff */
[----:B------:R-:W-:Y:S03]  /*6a20*/  IMAD.U32 R27, RZ, RZ, UR5 ;  /* 0x00000005ff1b7e24 */ /* 0x000fe6000f8e00ff */
[----:B------:R-:W2:Y:S02]  /*6a30*/  @!UP0 LDCU UR4, c[0x0][0x880] ;  /* 0x00011000ff0487ac */ /* 0x000ea40008000800 */
[----:B-1----:R1:W5:Y:S02]  /*6a40*/  @P3 LDG.E R26, desc[UR8][R26.64] ;  /* 0x000000081a1a3981 */ /* 0x002364000c1e1900 */
[----:B-12---:R-:W-:Y:S02]  /*6a50*/  @!P3 MOV R26, UR4 ;  /* 0x00000004001abc02 */ /* 0x006fe40008000f00 */
.L_x_106:
[----:B------:R-:W-:Y:S05]  /*6a60*/  @!P4 BRA `(.L_x_107) ;  /* 0x000000000024c947 */ /* 0x000fea0003800000 */
[----:B------:R-:W-:Y:S01]  /*6a70*/  ISETP.NE.U32.AND P3, PT, R40, RZ, PT ;  /* 0x000000ff2800720c */ /* 0x000fe20003f65070 */
[----:B------:R-:W1:Y:S03]  /*6a80*/  LDCU.64 UR4, c[0x0][0x358] ;  /* 0x00006b00ff0477ac */ /* 0x000e660008000a00 */
[----:B------:R-:W-:Y:S11]  /*6a90*/  ISETP.NE.AND.EX P3, PT, R41, RZ, PT, P3 ;  /* 0x000000ff2900720c */ /* 0x000ff60003f65330 */
[----:B------:R-:W-:Y:S02]  /*6aa0*/  @!UPT UIADD3 URZ, UPT, UPT, URZ, URZ, URZ ;  /* 0x000000fffffff290 */ /* 0x000fe4000fffe0ff */
[----:B------:R-:W2:Y:S01]  /*6ab0*/  @P3 LDC.64 R4, c[0x0][0x8a8] ;  /* 0x00022a00ff043b82 */ /* 0x000ea20000000a00 */
[----:B------:R-:W-:Y:S04]  /*6ac0*/  @P3 IMAD R0, R42, UR52, RZ ;  /* 0x000000342a003c24 */ /* 0x000fe8000f8e02ff */
[----:B--2---:R-:W-:Y:S05]  /*6ad0*/  @P3 IMAD.WIDE R4, R0, 0x4, R4 ;  /* 0x0000000400043825 */ /* 0x004fea00078e0204 */
[----:B-1---5:R1:W5:Y:S02]  /*6ae0*/  @P3 LDG.E R24, desc[UR4][R4.64] ;  /* 0x0000000404183981 */ /* 0x022364000c1e1900 */
[----:B-1----:R-:W2:Y:S02]  /*6af0*/  @!P3 LDC R24, c[0x0][0x8a0] ;  /* 0x00022800ff18bb82 */ /* 0x002ea40000000800 */
.L_x_107:
[----:B-----5:R-:W-:Y:S01]  /*6b00*/  FSETP.NEU.AND P4, PT, R26, RZ, PT ;  /* 0x000000ff1a00720b */ /* 0x020fe20003f8d000 */
[----:B------:R-:W1:Y:S01]  /*6b10*/  LDCU.128 UR8, c[0x0][0xa80] ;  /* 0x00015000ff0877ac */ /* 0x000e620008000c00 */
[----:B------:R-:W-:Y:S01]  /*6b20*/  SEL R5, RZ, 0xffffffff, P2 ;  /* 0xffffffffff057807 */ /* 0x000fe20001000000 */
[----:B------:R-:W-:Y:S01]  /*6b30*/  BSSY B1, `(.L_x_108) ;  /* 0x000004f000017945 */ /* 0x000fe20003800000 */
[----:B------:R-:W-:Y:S01]  /*6b40*/  @P1 LOP3.LUT P2, RZ, R48, 0xff, RZ, 0xc0, !PT ;  /* 0x000000ff30ff1812 */ /* 0x000fe2000784c0ff */
[----:B------:R-:W-:Y:S01]  /*6b50*/  IMAD.MOV.U32 R67, RZ, RZ, 0x1 ;  /* 0x00000001ff437424 */ /* 0x000fe200078e00ff */
[----:B------:R-:W-:Y:S01]  /*6b60*/  @P1 SEL R0, RZ, 0xffffffff, P4 ;  /* 0xffffffffff001807 */ /* 0x000fe20002000000 */
[----:B------:R-:W-:Y:S01]  /*6b70*/  IMAD.IADD R25, R23, 0x1, R2 ;  /* 0x0000000117197824 */ /* 0x000fe200078e0202 */
[----:B------:R-:W-:Y:S01]  /*6b80*/  LEA R27, R22, UR48, 0x3 ;  /* 0x00000030161b7c11 */ /* 0x000fe2000f8e18ff */
[----:B------:R-:W-:Y:S01]  /*6b90*/  ULOP3.LUT UR4, UR54, 0x1, URZ, 0x3c, !UPT ;  /* 0x0000000136047892 */ /* 0x000fe2000f8e3cff */
[----:B------:R-:W-:Y:S01]  /*6ba0*/  @P0 SEL R0, R5, R0, !P2 ;  /* 0x0000000005000207 */ /* 0x000fe20005000000 */
[----:B------:R-:W-:Y:S01]  /*6bb0*/  USHF.L.U32 UR12, UR51, 0x6, URZ ;  /* 0x00000006330c7899 */ /* 0x000fe200080006ff */
[----:B------:R-:W-:Y:S01]  /*6bc0*/  R2UR UR6, R53 ;  /* 0x00000000350672ca */ /* 0x000fe200000e0000 */
[----:B------:R-:W-:Y:S01]  /*6bd0*/  IMAD.U32 R66, RZ, RZ, UR49 ;  /* 0x00000031ff427e24 */ /* 0x000fe2000f8e00ff */
[----:B------:R-:W-:Y:S01]  /*6be0*/  @P1 LOP3.LUT R0, R0, 0x1, RZ, 0xc0, !PT ;  /* 0x0000000100001812 */ /* 0x000fe200078ec0ff */
[----:B------:R-:W-:Y:S01]  /*6bf0*/  IMAD.U32 R65, RZ, RZ, UR4 ;  /* 0x00000004ff417e24 */ /* 0x000fe2000f8e00ff */
[----:B------:R-:W-:Y:S01]  /*6c00*/  R2UR UR13, R52 ;  /* 0x00000000340d72ca */ /* 0x000fe200000e0000 */
[----:B------:R-:W-:Y:S01]  /*6c10*/  IMAD.U32 R61, RZ, RZ, UR12 ;  /* 0x0000000cff3d7e24 */ /* 0x000fe2000f8e00ff */
[----:B------:R-:W-:Y:S01]  /*6c20*/  ISETP.NE.U32.OR P6, PT, R0, 0x1, !P1 ;  /* 0x000000010000780c */ /* 0x000fe20004fc5470 */
[----:B------:R-:W-:Y:S01]  /*6c30*/  IMAD.U32 R0, RZ, RZ, UR49 ;  /* 0x00000031ff007e24 */ /* 0x000fe2000f8e00ff */
[----:B-1----:R-:W-:Y:S01]  /*6c40*/  UIMAD.WIDE.U32 UR4, UR12, UR9, URZ ;  /* 0x000000090c0472a5 */ /* 0x002fe2000f8e00ff */
[----:B------:R-:W-:Y:S01]  /*6c50*/  PLOP3.LUT P3, PT, PT, PT, UP1, 0x80, 0x8 ;  /* 0x000000000008781c */ /* 0x000fe20003f6f018 */
[----:B------:R-:W-:Y:S01]  /*6c60*/  UISETP.NE.AND UP0, UPT, UR8, 0x1, UPT ;  /* 0x000000010800788c */ /* 0x000fe2000bf05270 */
[----:B------:R-:W-:Y:S02]  /*6c70*/  LOP3.LUT P5, R62, R48, 0xff, RZ, 0xc0, !PT ;  /* 0x000000ff303e7812 */ /* 0x000fe400078ac0ff */
[----:B------:R-:W-:Y:S02]  /*6c80*/  CS2R R38, SRZ ;  /* 0x0000000000267805 */ /* 0x000fe4000001ff00 */
[----:B------:R-:W-:Y:S02]  /*6c90*/  LEA R0, R0, UR48, 0x3 ;  /* 0x0000003000007c11 */ /* 0x000fe4000f8e18ff */
[----:B------:R-:W-:Y:S01]  /*6ca0*/  CS2R R36, SRZ ;  /* 0x0000000000247805 */ /* 0x000fe2000001ff00 */
[----:B------:R-:W-:Y:S01]  /*6cb0*/  UMOV UR4, UR5 ;  /* 0x0000000500047c82 */ /* 0x000fe20008000000 */
[----:B------:R-:W-:Y:S01]  /*6cc0*/  SEL R4, RZ, 0xffffffff, P4 ;  /* 0xffffffffff047807 */ /* 0x000fe20002000000 */
[----:B------:R-:W-:Y:S01]  /*6cd0*/  USHF.R.U32.HI UR4, URZ, UR10, UR4 ;  /* 0x0000000aff047299 */ /* 0x000fe20008011604 */
[----:B------:R-:W-:Y:S02]  /*6ce0*/  P2R R63, PR, RZ, 0x40 ;  /* 0x00000040ff3f7803 */ /* 0x000fe40000000000 */
[----:B------:R-:W-:Y:S02]  /*6cf0*/  CS2R R30, SRZ ;  /* 0x00000000001e7805 */ /* 0x000fe4000001ff00 */
[----:B------:R-:W-:Y:S01]  /*6d00*/  @P6 SHF.L.U32 R3, R65, 0x1f, RZ ;  /* 0x0000001f41036819 */ /* 0x000fe200000006ff */
[----:B------:R-:W-:Y:S01]  /*6d10*/  USEL UR4, UR12, UR4, !UP0 ;  /* 0x000000040c047287 */ /* 0x000fe2000c000000 */
[----:B------:R-:W-:Y:S01]  /*6d20*/  @P3 SEL R4, R5, R4, !P5 ;  /* 0x0000000405043207 */ /* 0x000fe20006800000 */
[----:B------:R-:W-:Y:S01]  /*6d30*/  UISETP.NE.AND UP0, UPT, UR11, 0x1, UPT ;  /* 0x000000010b00788c */ /* 0x000fe2000bf05270 */
[----:B------:R1:W3:Y:S01]  /*6d40*/  @P6 SYNCS.PHASECHK.TRANS64.TRYWAIT P1, [R0+URZ+0x1a0], R3 ;  /* 0x0001a003000065a7 */ /* 0x0002e200080211ff */
[----:B------:R-:W-:Y:S01]  /*6d50*/  UIMAD.WIDE.U32 UR6, UR4, UR6, URZ ;  /* 0x00000006040672a5 */ /* 0x000fe2000f8e00ff */
[----:B------:R-:W-:Y:S01]  /*6d60*/  LOP3.LUT R4, R4, 0x1, RZ, 0xc0, !PT ;  /* 0x0000000104047812 */ /* 0x000fe200078ec0ff */
[----:B------:R-:W-:Y:S01]  /*6d70*/  IMAD.U32 R60, RZ, RZ, UR4 ;  /* 0x00000004ff3c7e24 */ /* 0x000fe2000f8e00ff */
[----:B------:R-:W-:Y:S02]  /*6d80*/  CS2R R28, SRZ ;  /* 0x00000000001c7805 */ /* 0x000fe4000001ff00 */
[----:B------:R-:W-:Y:S01]  /*6d90*/  PLOP3.LUT P2, PT, PT, PT, UP0, 0x80, 0x8 ;  /* 0x000000000008781c */ /* 0x000fe20003f4f008 */
[----:B------:R-:W-:Y:S01]  /*6da0*/  IMAD R6, RZ, RZ, -UR4 ;  /* 0x80000004ff067e24 */ /* 0x000fe2000f8e02ff */
[----:B------:R-:W-:Y:S01]  /*6db0*/  UMOV UR5, UR7 ;  /* 0x0000000700057c82 */ /* 0x000fe20008000000 */
[----:B------:R-:W-:Y:S01]  /*6dc0*/  IMAD.U32 R59, RZ, RZ, UR4 ;  /* 0x00000004ff3b7e24 */ /* 0x000fe2000f8e00ff */
[----:B------:R-:W-:Y:S01]  /*6dd0*/  USHF.R.U32.HI UR5, URZ, UR13, UR5 ;  /* 0x0000000dff057299 */ /* 0x000fe20008011605 */
[----:B------:R-:W-:Y:S05]  /*6de0*/  IMAD R61, R6, UR8, R61 ;  /* 0x00000008063d7c24 */ /* 0x000fea000f8e023d */
[----:B------:R-:W-:Y:S02]  /*6df0*/  SEL R60, R60, UR5, !P2 ;  /* 0x000000053c3c7c07 */ /* 0x000fe4000d000000 */
[----:B------:R-:W-:Y:S03]  /*6e00*/  ISETP.NE.U32.AND P2, PT, R4, 0x1, PT ;  /* 0x000000010400780c */ /* 0x000fe60003f45070 */
[----:B------:R-:W-:Y:S01]  /*6e10*/  IMAD.MOV R5, RZ, RZ, -R60 ;  /* 0x000000ffff057224 */ /* 0x000fe200078e0a3c */
[----:B------:R-:W-:Y:S02]  /*6e20*/  P2R R68, PR, RZ, 0x4 ;  /* 0x00000004ff447803 */ /* 0x000fe40000000000 */
[----:B-1----:R-:W-:Y:S01]  /*6e30*/  SHF.L.U32 R3, R45, 0x1f, RZ ;  /* 0x0000001f2d037819 */ /* 0x002fe200000006ff */
[----:B------:R-:W-:Y:S03]  /*6e40*/  IMAD R59, R5, UR11, R59 ;  /* 0x0000000b053b7c24 */ /* 0x000fe6000f8e023b */
[----:B------:R1:W4:Y:S01]  /*6e50*/  SYNCS.PHASECHK.TRANS64.TRYWAIT P0, [R27+URZ+0x1f0], R3 ;  /* 0x0001f0031b0075a7 */ /* 0x00032200080011ff */
[----:B---3--:R-:W-:Y:S01]  /*6e60*/  @P6 SEL R67, RZ, 0x1, !P1 ;  /* 0x00000001ff436807 */ /* 0x008fe20004800000 */
[----:B-1----:R-:W-:Y:S06]  /*6e70*/  @!P6 BRA `(.L_x_109) ;  /* 0x000000000068e947 */ /* 0x002fec0003800000 */
[----:B------:R-:W-:Y:S01]  /*6e80*/  HFMA2 R31, -RZ, RZ, 0, 0 ;  /* 0x00000000ff1f7431 */ /* 0x000fe200000001ff */
[----:B------:R-:W-:Y:S01]  /*6e90*/  ISETP.NE.AND P1, PT, R67, RZ, PT ;  /* 0x000000ff4300720c */ /* 0x000fe20003f25270 */
[----:B------:R-:W-:Y:S01]  /*6ea0*/  IMAD.U32 R2, RZ, RZ, UR49 ;  /* 0x00000031ff027e24 */ /* 0x000fe2000f8e00ff */
[----:B------:R-:W-:Y:S11]  /*6eb0*/  BSSY B0, `(.L_x_110) ;  /* 0x0000005000007945 */ /* 0x000ff60003800000 */
[----:B------:R-:W-:Y:S05]  /*6ec0*/  @P1 BRA `(.L_x_111) ;  /* 0x00000000000c1947 */ /* 0x000fea0003800000 */
[----:B------:R-:W-:Y:S04]  /*6ed0*/  SHF.L.U32 R4, R65, 0x1f, RZ ;  /* 0x0000001f41047819 */ /* 0x000fe800000006ff */
[----:B------:R-:W1:Y:S02]  /*6ee0*/  SYNCS.PHASECHK.TRANS64.TRYWAIT P1, [R0+URZ+0x1a0], R4 ;  /* 0x0001a004000075a7 */ /* 0x000e6400080211ff */
[----:B-1----:R-:W-:Y:S05]  /*6ef0*/  @!P1 BRA `(.L_x_112) ;  /* 0x00000024006c9947 */ /* 0x002fea0003800000 */
.L_x_111:
[----:B------:R-:W-:Y:S05]  /*6f00*/  BSYNC B0 ;  /* 0x0000000000007941 */ /* 0x000fea0003800000 */
.L_x_110:
[----:B------:R-:W-:Y:S01]  /*6f10*/  ISETP.NE.AND P1, PT, R68, RZ, PT ;  /* 0x000000ff4400720c */ /* 0x000fe20003f25270 */
[----:B------:R-:W-:Y:S01]  /*6f20*/  IMAD.MOV.U32 R30, RZ, RZ, RZ ;  /* 0x000000ffff1e7224 */ /* 0x000fe200078e00ff */
[----:B------:R-:W-:Y:S02]  /*6f30*/  CS2R R28, SRZ ;  /* 0x00000000001c7805 */ /* 0x000fe4000001ff00 */
[----:B------:R-:W-:Y:S02]  /*6f40*/  CS2R R38, SRZ ;  /* 0x0000000000267805 */ /* 0x000fe4000001ff00 */
[----:B------:R-:W-:Y:S07]  /*6f50*/  CS2R R36, SRZ ;  /* 0x0000000000247805 */ /* 0x000fee000001ff00 */
[----:B------:R-:W-:Y:S01]  /*6f60*/  @P1 IMAD R2, R2, 0x800, R46 ;  /* 0x0000080002021824 */ /* 0x000fe200078e022e */
[----:B------:R-:W-:Y:S05]  /*6f70*/  @P1 WARPSYNC.ALL ;  /* 0x0000000000001948 */ /* 0x000fea0003800000 */
[----:B------:R-:W-:Y:S01]  /*6f80*/  @P1 LEA R2, R2, UR48, 0x1 ;  /* 0x0000003002021c11 */ /* 0x000fe2000f8e08ff */
[----:B------:R-:W-:Y:S04]  /*6f90*/  UIADD3 UR4, UPT, UPT, UR49, 0x1, URZ ;  /* 0x0000000131047890 */ /* 0x000fe8000fffe0ff */
[----:B------:R3:W2:Y:S01]  /*6fa0*/  @P1 LDSM.16.M88.4 R28, [R2+0x400] ;  /* 0x00040000021c183b */ /* 0x0006a20000000200 */
[----:B------:R-:W-:Y:S01]  /*6fb0*/  UISETP.NE.AND UP0, UPT, UR4, 0x3, UPT ;  /* 0x000000030400788c */ /* 0x000fe2000bf05270 */
[----:B-1----:R-:W-:Y:S03]  /*6fc0*/  @P1 IMAD R0, R57, 0x2, R2 ;  /* 0x0000000239001824 */ /* 0x002fe600078e0202 */
[----:B------:R-:W-:Y:S02]  /*6fd0*/  USEL UR5, URZ, 0x1, UP0 ;  /* 0x00000001ff057887 */ /* 0x000fe40008000000 */
[----:B------:R3:W1:Y:S01]  /*6fe0*/  @P1 LDSM.16.M88.4 R36, [R0+0x400] ;  /* 0x000400000024183b */ /* 0x0006620000000200 */
[----:B------:R-:W-:Y:S03]  /*6ff0*/  USEL UR4, UR4, URZ, UP0 ;  /* 0x000000ff04047287 */ /* 0x000fe60008000000 */
[----:B------:R-:W-:Y:S03]  /*7000*/  LOP3.LUT R65, R65, UR5, RZ, 0x3c, !PT ;  /* 0x0000000541417c12 */ /* 0x000fe6000f8e3cff */
[----:B------:R-:W-:Y:S02]  /*7010*/  IMAD.U32 R66, RZ, RZ, UR4 ;  /* 0x00000004ff427e24 */ /* 0x000fe4000f8e00ff */
.L_x_109:
[----:B------:R-:W-:Y:S05]  /*7020*/  BSYNC B1 ;  /* 0x0000000000017941 */ /* 0x000fea0003800000 */
.L_x_108:
[----:B---3--:R-:W-:Y:S04]  /*7030*/  SHF.R.U32.HI R0, RZ, 0x15, R25 ;  /* 0x00000015ff007819 */ /* 0x008fe80000011619 */
[----:B------:R-:W-:Y:S01]  /*7040*/  LOP3.LUT P1, RZ, R0, 0x3, R49, 0x48, !PT ;  /* 0x0000000300ff7812 */ /* 0x000fe20007824831 */
[----:B------:R-:W-:Y:S01]  /*7050*/  @!UPT UIADD3 URZ, UPT, UPT, URZ, URZ, URZ ;  /* 0x000000fffffff290 */ /* 0x000fe2000fffe0ff */
[----:B----4-:R-:W-:Y:S11]  /*7060*/  @P0 BRA `(.L_x_113) ;  /* 0x0000000000080947 */ /* 0x010ff60003800000 */
[----:B------:R-:W3:Y:S02]  /*7070*/  SYNCS.PHASECHK.TRANS64.TRYWAIT P0, [R27+URZ+0x1f0], R3 ;  /* 0x0001f0031b0075a7 */ /* 0x000ee400080011ff */
[----:B---3--:R-:W-:Y:S05]  /*7080*/  @!P0 BRA `(.L_x_114) ;  /* 0x00000024001c8947 */ /* 0x008fea0003800000 */
.L_x_113:
[----:B------:R-:W-:Y:S05]  /*7090*/  @!P1 BRA `(.L_x_115) ;  /* 0x0000000000409947 */ /* 0x000fea0003800000 */
[----:B------:R-:W4:Y:S01]  /*70a0*/  LDCU.64 UR8, c[0x4][0x70] ;  /* 0x01000e00ff0877ac */ /* 0x000f220008000a00 */
[----:B---3--:R-:W-:Y:S01]  /*70b0*/  MOV R3, 0x0 ;  /* 0x0000000000037802 */ /* 0x008fe20000000f00 */
[----:B------:R-:W-:Y:S02]  /*70c0*/  HFMA2 R12, -RZ, RZ, 0, 5.9604644775390625e-08 ;  /* 0x00000001ff0c7431 */ /* 0x000fe400000001ff */
[----:B------:R-:W-:Y:S02]  /*70d0*/  IMAD.MOV.U32 R8, RZ, RZ, 0x192 ;  /* 0x00000192ff087424 */ /* 0x000fe400078e00ff */
[----:B------:R-:W-:Y:S01]  /*70e0*/  IMAD.MOV.U32 R13, RZ, RZ, RZ ;  /* 0x000000ffff0d7224 */ /* 0x000fe200078e00ff */
[----:B------:R-:W3:Y:S01]  /*70f0*/  LDCU.64 UR6, c[0x4][0x78] ;  /* 0x01000f00ff0677ac */ /* 0x000ee20008000a00 */
[----:B------:R-:W1:Y:S01]  /*7100*/  LDC.64 R2, c[0x4][R3] ;  /* 0x0100000003027b82 */ /* 0x000e620000000a00 */
[----:B------:R-:W5:Y:S01]  /*7110*/  LDCU.64 UR4, c[0x4][0x10] ;  /* 0x01000200ff0477ac */ /* 0x000f620008000a00 */
[----:B----4-:R-:W-:Y:S01]  /*7120*/  MOV R5, UR9 ;  /* 0x0000000900057c02 */ /* 0x010fe20008000f00 */
[----:B------:R-:W-:Y:S01]  /*7130*/  IMAD.U32 R4, RZ, RZ, UR8 ;  /* 0x00000008ff047e24 */ /* 0x000fe2000f8e00ff */
[----:B---3--:R-:W-:Y:S01]  /*7140*/  MOV R7, UR7 ;  /* 0x0000000700077c02 */ /* 0x008fe20008000f00 */
[----:B------:R-:W-:Y:S01]  /*7150*/  IMAD.U32 R6, RZ, RZ, UR6 ;  /* 0x00000006ff067e24 */ /* 0x000fe2000f8e00ff */
[----:B-----5:R-:W-:Y:S01]  /*7160*/  MOV R11, UR5 ;  /* 0x00000005000b7c02 */ /* 0x020fe20008000f00 */
[----:B------:R-:W-:Y:S02]  /*7170*/  IMAD.U32 R10, RZ, RZ, UR4 ;  /* 0x00000004ff0a7e24 */ /* 0x000fe4000f8e00ff */
[----:B------:R-:W-:Y:S07]  /*7180*/  LEPC R20, `(.L_x_115) ;  /* 0x000000001014794e */ /* 0x000fee0000000000 */
[----:B-12---:R-:W-:Y:S05]  /*7190*/  CALL.ABS.NOINC R2 ;  /* 0x0000000002007343 */ /* 0x006fea0003c00000 */
.L_x_115:
[----:B--23--:R-:W-:Y:S01]  /*71a0*/  SHF.L.U32 R3, R28, 0x10, RZ ;  /* 0x000000101c037819 */ /* 0x00cfe200000006ff */
[----:B------:R-:W-:Y:S05]  /*71b0*/  WARPSYNC.ALL ;  /* 0x0000000000007948 */ /* 0x000fea0003800000 */
[----:B------:R-:W-:Y:S01]  /*71c0*/  R2UR UR4, R25 ;  /* 0x00000000190472ca */ /* 0x000fe200000e0000 */
[----:B------:R-:W-:Y:S01]  /*71d0*/  BSSY.RECONVERGENT B0, `(.L_x_116) ;  /* 0x0000053000007945 */ /* 0x000fe20003800200 */
[----:B------:R-:W-:Y:S02]  /*71e0*/  SHF.L.U32 R20, R30, 0x10, RZ ;  /* 0x000000101e147819 */ /* 0x000fe400000006ff */
[----:B------:R-:W-:Y:S02]  /*71f0*/  SHF.L.U32 R64, R57, 0x1, RZ ;  /* 0x0000000139407819 */ /* 0x000fe400000006ff */
[----:B------:R-:W-:Y:S07]  /*7200*/  ISETP.NE.AND P0, PT, R47, RZ, PT ;  /* 0x000000ff2f00720c */ /* 0x000fee0003f05270 */
[----:B------:R-:W2:Y:S02]  /*7210*/  LDTM.16dp256bit.x4 R4, tmem[UR4] ;  /* 0x00000004000479ee */ /* 0x000ea40008120000 */
[----:B--2---:R-:W-:Y:S01]  /*7220*/  FMUL R0, R24, R4 ;  /* 0x0000000418007220 */ /* 0x004fe20000400000 */
[----:B------:R-:W-:Y:S01]  /*7230*/  LOP3.LUT R4, R28, 0xffff0000, RZ, 0xc0, !PT ;  /* 0xffff00001c047812 */ /* 0x000fe200078ec0ff */
[----:B------:R-:W-:Y:S01]  /*7240*/  FMUL R2, R24, R5 ;  /* 0x0000000518027220 */ /* 0x000fe20000400000 */
[C---:B------:R-:W-:Y:S01]  /*7250*/  SHF.L.U32 R5, R29.reuse, 0x10, RZ ;  /* 0x000000101d057819 */ /* 0x040fe200000006ff */
[----:B------:R-:W-:Y:S01]  /*7260*/  FFMA R0, R26, R3, R0 ;  /* 0x000000031a007223 */ /* 0x000fe20000000000 */
[----:B------:R-:W-:Y:S01]  /*7270*/  FMUL R3, R24, R6 ;  /* 0x0000000618037220 */ /* 0x000fe20000400000 */
[----:B------:R-:W-:Y:S01]  /*7280*/  LOP3.LUT R6, R29, 0xffff0000, RZ, 0xc0, !PT ;  /* 0xffff00001d067812 */ /* 0x000fe200078ec0ff */
[----:B------:R-:W-:Y:S01]  /*7290*/  FFMA R2, R26, R4, R2 ;  /* 0x000000041a027223 */ /* 0x000fe20000000002 */
[----:B------:R-:W-:Y:S01]  /*72a0*/  FMUL R7, R24, R7 ;  /* 0x0000000718077220 */ /* 0x000fe20000400000 */
[----:B------:R-:W-:Y:S01]  /*72b0*/  FFMA R3, R26, R5, R3 ;  /* 0x000000051a037223 */ /* 0x000fe20000000003 */
[C---:B------:R-:W-:Y:S01]  /*72c0*/  FMUL R4, R24.reuse, R8 ;  /* 0x0000000818047220 */ /* 0x040fe20000400000 */
[----:B------:R-:W-:Y:S01]  /*72d0*/  FMUL R5, R24, R9 ;  /* 0x0000000918057220 */ /* 0x000fe20000400000 */
[----:B------:R-:W-:Y:S01]  /*72e0*/  F2FP.BF16.F32.PACK_AB R32, R2, R0 ;  /* 0x000000000220723e */ /* 0x000fe200000010ff */
[----:B------:R-:W-:Y:S01]  /*72f0*/  FFMA R7, R26, R6, R7 ;  /* 0x000000061a077223 */ /* 0x000fe20000000007 */
[----:B------:R-:W-:Y:S01]  /*7300*/  LOP3.LUT R0, R30, 0xffff0000, RZ, 0xc0, !PT ;  /* 0xffff00001e007812 */ /* 0x000fe200078ec0ff */
[----:B------:R-:W-:Y:S01]  /*7310*/  FFMA R4, R26, R20, R4 ;  /* 0x000000141a047223 */ /* 0x000fe20000000004 */
[----:B------:R-:W-:Y:S01]  /*7320*/  SHF.L.U32 R2, R31, 0x10, RZ ;  /* 0x000000101f027819 */ /* 0x000fe200000006ff */
[----:B------:R-:W-:Y:S01]  /*7330*/  FMUL R6, R24, R10 ;  /* 0x0000000a18067220 */ /* 0x000fe20000400000 */
[----:B------:R-:W-:Y:S01]  /*7340*/  F2FP.BF16.F32.PACK_AB R33, R7, R3 ;  /* 0x000000030721723e */ /* 0x000fe200000010ff */
[C---:B------:R-:W-:Y:S01]  /*7350*/  FFMA R5, R26.reuse, R0, R5 ;  /* 0x000000001a057223 */ /* 0x040fe20000000005 */
[----:B------:R-:W-:Y:S01]  /*7360*/  LOP3.LUT R3, R31, 0xffff0000, RZ, 0xc0, !PT ;  /* 0xffff00001f037812 */ /* 0x000fe200078ec0ff */
[----:B------:R-:W-:Y:S01]  /*7370*/  FFMA R6, R26, R2, R6 ;  /* 0x000000021a067223 */ /* 0x000fe20000000006 */
[----:B-1----:R-:W-:Y:S01]  /*7380*/  SHF.L.U32 R7, R36, 0x10, RZ ;  /* 0x0000001024077819 */ /* 0x002fe200000006ff */
[----:B------:R-:W-:Y:S01]  /*7390*/  FMUL R11, R24, R11 ;  /* 0x0000000b180b7220 */ /* 0x000fe20000400000 */
[----:B------:R-:W-:Y:S01]  /*73a0*/  LOP3.LUT R0, R36, 0xffff0000, RZ, 0xc0, !PT ;  /* 0xffff000024007812 */ /* 0x000fe200078ec0ff */
[C---:B------:R-:W-:Y:S01]  /*73b0*/  FMUL R8, R24.reuse, R12 ;  /* 0x0000000c18087220 */ /* 0x040fe20000400000 */
[----:B------:R-:W-:Y:S01]  /*73c0*/  SHF.L.U32 R2, R37, 0x10, RZ ;  /* 0x0000001025027819 */ /* 0x000fe200000006ff */
[----:B------:R-:W-:Y:S01]  /*73d0*/  FMUL R9, R24, R13 ;  /* 0x0000000d18097220 */ /* 0x000fe20000400000 */
[----:B------:R-:W-:Y:S01]  /*73e0*/  F2FP.BF16.F32.PACK_AB R34, R5, R4 ;  /* 0x000000040522723e */ /* 0x000fe200000010ff */
[C---:B------:R-:W-:Y:S01]  /*73f0*/  FFMA R11, R26.reuse, R3, R11 ;  /* 0x000000031a0b7223 */ /* 0x040fe2000000000b */
[----:B------:R-:W-:Y:S01]  /*7400*/  MOV R5, UR49 ;  /* 0x0000003100057c02 */ /* 0x000fe20008000f00 */
[C---:B------:R-:W-:Y:S01]  /*7410*/  FFMA R8, R26.reuse, R7, R8 ;  /* 0x000000071a087223 */ /* 0x040fe20000000008 */
[----:B------:R-:W-:Y:S01]  /*7420*/  SHF.L.U32 R3, R39, 0x10, RZ ;  /* 0x0000001027037819 */ /* 0x000fe200000006ff */
[----:B------:R-:W-:Y:S01]  /*7430*/  FFMA R9, R26, R0, R9 ;  /* 0x000000001a097223 */ /* 0x000fe20000000009 */
[----:B------:R-:W-:Y:S01]  /*7440*/  LOP3.LUT R0, R37, 0xffff0000, RZ, 0xc0, !PT ;  /* 0xffff000025007812 */ /* 0x000fe200078ec0ff */
[C---:B------:R-:W-:Y:S01]  /*7450*/  FMUL R10, R24.reuse, R14 ;  /* 0x0000000e180a7220 */ /* 0x040fe20000400000 */
[----:B------:R-:W-:Y:S01]  /*7460*/  LOP3.LUT R4, R39, 0xffff0000, RZ, 0xc0, !PT ;  /* 0xffff000027047812 */ /* 0x000fe200078ec0ff */
[C---:B------:R-:W-:Y:S01]  /*7470*/  FMUL R15, R24.reuse, R15 ;  /* 0x0000000f180f7220 */ /* 0x040fe20000400000 */
[----:B------:R-:W-:Y:S01]  /*7480*/  FMUL R12, R24, R16 ;  /* 0x00000010180c7220 */ /* 0x000fe20000400000 */
[----:B------:R-:W-:Y:S01]  /*7490*/  FFMA R10, R26, R2, R10 ;  /* 0x000000021a0a7223 */ /* 0x000fe2000000000a */
[----:B------:R-:W-:Y:S01]  /*74a0*/  LOP3.LUT R2, R38, 0xffff0000, RZ, 0xc0, !PT ;  /* 0xffff000026027812 */ /* 0x000fe200078ec0ff */
[----:B------:R-:W-:Y:S01]  /*74b0*/  FFMA R15, R26, R0, R15 ;  /* 0x000000001a0f7223 */ /* 0x000fe2000000000f */
[----:B------:R-:W-:Y:S01]  /*74c0*/  SHF.L.U32 R0, R38, 0x10, RZ ;  /* 0x0000001026007819 */ /* 0x000fe200000006ff */
[C---:B------:R-:W-:Y:S01]  /*74d0*/  FMUL R13, R24.reuse, R17 ;  /* 0x00000011180d7220 */ /* 0x040fe20000400000 */
[C---:B------:R-:W-:Y:S01]  /*74e0*/  FMUL R14, R24.reuse, R18 ;  /* 0x00000012180e7220 */ /* 0x040fe20000400000 */
[----:B------:R-:W-:Y:S01]  /*74f0*/  FMUL R19, R24, R19 ;  /* 0x0000001318137220 */ /* 0x000fe20000400000 */
[----:B------:R-:W-:Y:S01]  /*7500*/  LEA R5, R5, R46, 0xb ;  /* 0x0000002e05057211 */ /* 0x000fe200078e58ff */
[C---:B------:R-:W-:Y:S01]  /*7510*/  FFMA R12, R26.reuse, R0, R12 ;  /* 0x000000001a0c7223 */ /* 0x040fe2000000000c */
[C---:B------:R-:W-:Y:S01]  /*7520*/  FFMA R13, R26.reuse, R2, R13 ;  /* 0x000000021a0d7223 */ /* 0x040fe2000000000d */
[C---:B------:R-:W-:Y:S01]  /*7530*/  FFMA R14, R26.reuse, R3, R14 ;  /* 0x000000031a0e7223 */ /* 0x040fe2000000000e */
[----:B------:R-:W-:Y:S01]  /*7540*/  FFMA R19, R26, R4, R19 ;  /* 0x000000041a137223 */ /* 0x000fe20000000013 */
[----:B------:R-:W-:Y:S02]  /*7550*/  F2FP.BF16.F32.PACK_AB R35, R11, R6 ;  /* 0x000000060b23723e */ /* 0x000fe400000010ff */
[----:B------:R-:W-:Y:S02]  /*7560*/  LEA R5, R5, UR48, 0x1 ;  /* 0x0000003005057c11 */ /* 0x000fe4000f8e08ff */
[----:B------:R-:W-:Y:S02]  /*7570*/  F2FP.BF16.F32.PACK_AB R8, R9, R8 ;  /* 0x000000080908723e */ /* 0x000fe400000010ff */
[----:B------:R-:W-:Y:S01]  /*7580*/  F2FP.BF16.F32.PACK_AB R9, R15, R10 ;  /* 0x0000000a0f09723e */ /* 0x000fe200000010ff */
[----:B------:R1:W-:Y:S01]  /*7590*/  STSM.16.M88.4 [R5+0x400], R32 ;  /* 0x0004002005007844 */ /* 0x0003e20000000200 */
[----:B------:R-:W-:Y:S02]  /*75a0*/  F2FP.BF16.F32.PACK_AB R10, R13, R12 ;  /* 0x0000000c0d0a723e */ /* 0x000fe400000010ff */
[----:B------:R-:W-:Y:S02]  /*75b0*/  F2FP.BF16.F32.PACK_AB R11, R19, R14 ;  /* 0x0000000e130b723e */ /* 0x000fe400000010ff */
[----:B------:R-:W-:Y:S05]  /*75c0*/  IADD3 R0, PT, PT, R64, 0x400, R5 ;  /* 0x0000040040007810 */ /* 0x000fea0007ffe005 */
[----:B------:R1:W-:Y:S01]  /*75d0*/  STSM.16.M88.4 [R0], R8 ;  /* 0x0000000800007844 */ /* 0x0003e20000000200 */
[----:B------:R-:W-:Y:S01]  /*75e0*/  @!PT LDS RZ, [RZ] ;  /* 0x00000000fffff984 */ /* 0x000fe20000000800 */
[----:B------:R-:W-:Y:S01]  /*75f0*/  @!PT LDS RZ, [RZ] ;  /* 0x00000000fffff984 */ /* 0x000fe20000000800 */
[----:B------:R-:W-:Y:S01]  /*7600*/  @!PT LDS RZ, [RZ] ;  /* 0x00000000fffff984 */ /* 0x000fe20000000800 */
[----:B------:R-:W-:Y:S01]  /*7610*/  @!PT LDS RZ, [RZ] ;  /* 0x00000000fffff984 */ /* 0x000fe20000000800 */
[----:B------:R2:W-:Y:S07]  /*7620*/  MEMBAR.ALL.CTA ;  /* 0x0000000000007992 */ /* 0x0005ee0000008000 */
[----:B--2---:R-:W2:Y:S02]  /*7630*/  FENCE.VIEW.ASYNC.S ;  /* 0x00000000000073c6 */ /* 0x004ea40000000000 */
[----:B--2---:R-:W-:Y:S06]  /*7640*/  BAR.SYNC.DEFER_BLOCKING 0x1, 0x80 ;  /* 0x0042000000007b1d */ /* 0x004fec0000010000 */
[----:B------:R-:W-:Y:S05]  /*7650*/  @P0 BRA `(.L_x_117) ;  /* 0x0000000000280947 */ /* 0x000fea0003800000 */
[----:B------:R-:W2:Y:S01]  /*7660*/  LDCU.64 UR6, c[0x0][0x348] ;  /* 0x00006900ff0677ac */ /* 0x000ea20008000a00 */
[----:B------:R-:W-:Y:S02]  /*7670*/  R2UR UR42, R61 ;  /* 0x000000003d2a72ca */ /* 0x000fe400000e0000 */
[----:B------:R-:W-:Y:S01]  /*7680*/  R2UR UR43, R59 ;  /* 0x000000003b2b72ca */ /* 0x000fe200000e0000 */
[----:B------:R-:W-:Y:S01]  /*7690*/  ULEA UR5, UR49, UR48, 0xc ;  /* 0x0000003031057291 */ /* 0x000fe2000f8e60ff */
[----:B------:R-:W-:Y:S03]  /*76a0*/  R2UR UR44, R60 ;  /* 0x000000003c2c72ca */ /* 0x000fe600000e0000 */
[----:B------:R-:W-:Y:S02]  /*76b0*/  UIADD3 UR40, UPT, UPT, UR5, 0x400, URZ ;  /* 0x0000040005287890 */ /* 0x000fe4000fffe0ff */
[----:B--2---:R-:W-:Y:S04]  /*76c0*/  UIADD3 UR4, UP0, UPT, UR6, 0x680, URZ ;  /* 0x0000068006047890 */ /* 0x004fe8000ff1e0ff */
[----:B------:R-:W-:Y:S09]  /*76d0*/  UIADD3.X UR5, UPT, UPT, URZ, UR7, URZ, UP0, !UPT ;  /* 0x00000007ff057290 */ /* 0x000ff200087fe4ff */
[----:B------:R2:W-:Y:S02]  /*76e0*/  UTMASTG.4D.IM2COL [UR40], [UR4] ;  /* 0x00000028040073b5 */ /* 0x0005e40008058000 */
[----:B--2---:R0:W-:Y:S02]  /*76f0*/  UTMACMDFLUSH ;  /* 0x00000000000079b7 */ /* 0x0041e40000000000 */
.L_x_117:
[----:B------:R-:W-:Y:S05]  /*7700*/  BSYNC.RECONVERGENT B0 ;  /* 0x0000000000007941 */ /* 0x000fea0003800200 */
.L_x_116:
[----:B------:R-:W-:Y:S01]  /*7710*/  UIADD3 UR42, UPT, UPT, UR49, 0x1, URZ ;  /* 0x00000001312a7890 */ /* 0x000fe2000fffe0ff */
[----:B------:R-:W-:Y:S03]  /*7720*/  BSSY.RECONVERGENT B0, `(.L_x_118) ;  /* 0x0000005000007945 */ /* 0x000fe60003800200 */
[----:B------:R-:W-:Y:S04]  /*7730*/  UISETP.NE.AND UP0, UPT, UR42, 0x3, UPT ;  /* 0x000000032a00788c */ /* 0x000fe8000bf05270 */
[----:B------:R-:W-:Y:S01]  /*7740*/  USEL UR40, UR42, URZ, UP0 ;  /* 0x000000ff2a287287 */ /* 0x000fe20008000000 */
[----:B------:R-:W-:Y:S11]  /*7750*/  @P0 BRA `(.L_x_119) ;  /* 0x0000000000040947 */ /* 0x000ff60003800000 */
[----:B------:R-:W-:Y:S04]  /*7760*/  DEPBAR.LE SB0, 0x1 ;  /* 0x000080400000791a */ /* 0x000fe80000000000 */
.L_x_119:
[----:B------:R-:W-:Y:S05]  /*7770*/  BSYNC.RECONVERGENT B0 ;  /* 0x0000000000007941 */ /* 0x000fea0003800200 */
.L_x_118:
[----:B------:R-:W-:Y:S01]  /*7780*/  BAR.SYNC.DEFER_BLOCKING 0x1, 0x80 ;  /* 0x0042000000007b1d */ /* 0x000fe20000010000 */
[----:B------:R-:W-:Y:S01]  /*7790*/  ISETP.NE.AND P1, PT, R63, RZ, PT ;  /* 0x000000ff3f00720c */ /* 0x000fe20003f25270 */
[----:B------:R-:W-:Y:S01]  /*77a0*/  UISETP.NE.AND UP0, UPT, UR53, URZ, UPT ;  /* 0x000000ff3500728c */ /* 0x000fe2000bf05270 */
[----:B------:R-:W-:Y:S11]  /*77b0*/  LEA R3, R66, UR48, 0x3 ;  /* 0x0000003042037c11 */ /* 0x000ff6000f8e18ff */
[----:B------:R-:W-:Y:S01]  /*77c0*/  @P1 SHF.L.U32 R4, R65, 0x1f, RZ ;  /* 0x0000001f41041819 */ /* 0x000fe200000006ff */
[----:B------:R-:W-:Y:S06]  /*77d0*/  BRA.U !UP0, `(.L_x_120) ;  /* 0x0000000108247547 */ /* 0x000fec000b800000 */
[----:B-1----:R-:W1:Y:S01]  /*77e0*/  S2R R0, SR_CgaCtaId ;  /* 0x0000000000007919 */ /* 0x002e620000008800 */
[----:B------:R-:W-:Y:S01]  /*77f0*/  IMAD.U32 R2, RZ, RZ, UR50 ;  /* 0x00000032ff027e24 */ /* 0x000fe2000f8e00ff */
[----:B------:R-:W-:Y:S04]  /*7800*/  UIADD3 UR4, UPT, UPT, UR50, 0x1, URZ ;  /* 0x0000000132047890 */ /* 0x000fe8000fffe0ff */
[----:B------:R-:W-:Y:S01]  /*7810*/  @P1 LEA R2, R2, UR48, 0x3 ;  /* 0x0000003002021c11 */ /* 0x000fe2000f8e18ff */
[----:B------:R-:W-:Y:S04]  /*7820*/  UISETP.NE.AND UP0, UPT, UR4, 0x3, UPT ;  /* 0x000000030400788c */ /* 0x000fe8000bf05270 */
[----:B------:R-:W-:Y:S01]  /*7830*/  @P1 VIADD R2, R2, 0x1b8 ;  /* 0x000001b802021836 */ /* 0x000fe20000000000 */
[----:B------:R-:W-:Y:S04]  /*7840*/  USEL UR50, UR4, URZ, UP0 ;  /* 0x000000ff04327287 */ /* 0x000fe80008000000 */
[----:B-1----:R-:W-:Y:S04]  /*7850*/  @P1 PRMT R0, R0, 0x654, R2 ;  /* 0x0000065400001816 */ /* 0x002fe80000000002 */
[----:B------:R2:W-:Y:S04]  /*7860*/  @P1 SYNCS.ARRIVE.TRANS64.RED.A1T0 RZ, [R0+URZ], RZ ;  /* 0x000000ff00ff19a7 */ /* 0x0005e800081004ff */
.L_x_120:
[----:B------:R-:W3:Y:S01]  /*7870*/  @P1 SYNCS.PHASECHK.TRANS64.TRYWAIT P0, [R3+URZ+0x1a0], R4 ;  /* 0x0001a004030015a7 */ /* 0x000ee200080011ff */
[----:B------:R-:W-:Y:S01]  /*7880*/  BSSY B1, `(.L_x_121) ;  /* 0x0000013000017945 */ /* 0x000fe20003800000 */
[----:B---3--:R-:W-:Y:S03]  /*7890*/  @P1 SEL R67, RZ, 0x1, !P0 ;  /* 0x00000001ff431807 */ /* 0x008fe60004000000 */
[----:B------:R-:W-:Y:S05]  /*78a0*/  @!P1 BRA `(.L_x_122) ;  /* 0x0000000000409947 */ /* 0x000fea0003800000 */
[----:B------:R-:W-:Y:S01]  /*78b0*/  ISETP.NE.AND P1, PT, R68, RZ, PT ;  /* 0x000000ff4400720c */ /* 0x000fe20003f25270 */
[----:B------:R-:W-:Y:S01]  /*78c0*/  BSSY B0, `(.L_x_123) ;  /* 0x0000009000007945 */ /* 0x000fe20003800000 */
[----:B------:R-:W-:Y:S11]  /*78d0*/  ISETP.NE.AND P0, PT, R67, RZ, PT ;  /* 0x000000ff4300720c */ /* 0x000ff60003f05270 */
[----:B------:R-:W-:Y:S05]  /*78e0*/  @P1 IMAD R2, R66, 0x800, R46 ;  /* 0x0000080042021824 */ /* 0x000fea00078e022e */
[----:B------:R-:W-:Y:S05]  /*78f0*/  @P1 LEA R2, R2, UR48, 0x1 ;  /* 0x0000003002021c11 */ /* 0x000fea000f8e08ff */
[----:B-12---:R-:W-:Y:S01]  /*7900*/  @P1 IMAD.IADD R0, R64, 0x1, R2 ;  /* 0x0000000140001824 */ /* 0x006fe200078e0202 */
[----:B------:R-:W-:Y:S06]  /*7910*/  @P0 BRA `(.L_x_124) ;  /* 0x00000000000c0947 */ /* 0x000fec0003800000 */
[----:B------:R-:W-:Y:S04]  /*7920*/  SHF.L.U32 R65, R65, 0x1f, RZ ;  /* 0x0000001f41417819 */ /* 0x000fe800000006ff */
[----:B------:R-:W1:Y:S02]  /*7930*/  SYNCS.PHASECHK.TRANS64.TRYWAIT P0, [R3+URZ+0x1a0], R65 ;  /* 0x0001a041030075a7 */ /* 0x000e6400080011ff */
[----:B-1----:R-:W-:Y:S05]  /*7940*/  @!P0 BRA `(.L_x_125) ;  /* 0x0000001c00008947 */ /* 0x002fea0003800000 */
.L_x_124:
[----:B------:R-:W-:Y:S05]  /*7950*/  BSYNC B0 ;  /* 0x0000000000007941 */ /* 0x000fea0003800000 */
.L_x_123:
[----:B------:R-:W-:Y:S11]  /*7960*/  ISETP.NE.AND P0, PT, R68, RZ, PT ;  /* 0x000000ff4400720c */ /* 0x000ff60003f05270 */
[----:B------:R-:W-:Y:S02]  /*7970*/  @!UPT UIADD3 URZ, UPT, UPT, URZ, URZ, URZ ;  /* 0x000000fffffff290 */ /* 0x000fe4000fffe0ff */
[----:B------:R-:W-:Y:S05]  /*7980*/  @P0 WARPSYNC.ALL ;  /* 0x0000000000000948 */ /* 0x000fea0003800000 */
[----:B------:R3:W4:Y:S04]  /*7990*/  @P0 LDSM.16.M88.4 R28, [R2+0x400] ;  /* 0x00040000021c083b */ /* 0x0007280000000200 */
[----:B------:R3:W2:Y:S02]  /*79a0*/  @P0 LDSM.16.M88.4 R36, [R0+0x400] ;  /* 0x000400000024083b */ /* 0x0006a40000000200 */
.L_x_122:
[----:B------:R-:W-:Y:S05]  /*79b0*/  BSYNC B1 ;  /* 0x0000000000017941 */ /* 0x000fea0003800000 */
.L_x_121:
[----:B-123--:R-:W-:Y:S05]  /*79c0*/  VIADD R0, R25, 0x20 ;  /* 0x0000002019007836 */ /* 0x00efea0000000000 */
[----:B------:R-:W-:Y:S04]  /*79d0*/  SHF.R.U32.HI R0, RZ, 0x15, R0 ;  /* 0x00000015ff007819 */ /* 0x000fe80000011600 */
[----:B------:R-:W-:Y:S11]  /*79e0*/  LOP3.LUT P0, RZ, R0, 0x3, R49, 0x48, !PT ;  /* 0x0000000300ff7812 */ /* 0x000ff60007804831 */
[----:B------:R-:W-:Y:S02]  /*79f0*/  @!UPT UIADD3 URZ, UPT, UPT, URZ, URZ, URZ ;  /* 0x000000fffffff290 */ /* 0x000fe4000fffe0ff */
[----:B------:R-:W-:Y:S05]  /*7a00*/  @!P0 BRA `(.L_x_126) ;  /* 0x0000000000408947 */ /* 0x000fea0003800000 */
[----:B------:R-:W1:Y:S01]  /*7a10*/  LDCU.64 UR8, c[0x4][0x70] ;  /* 0x01000e00ff0877ac */ /* 0x000e620008000a00 */
[----:B------:R-:W-:Y:S01]  /*7a20*/  MOV R3, 0x0 ;  /* 0x0000000000037802 */ /* 0x000fe20000000f00 */
[----:B------:R-:W-:Y:S02]  /*7a30*/  HFMA2 R12, -RZ, RZ, 0, 5.9604644775390625e-08 ;  /* 0x00000001ff0c7431 */ /* 0x000fe400000001ff */
[----:B------:R-:W-:Y:S02]  /*7a40*/  IMAD.MOV.U32 R8, RZ, RZ, 0x192 ;  /* 0x00000192ff087424 */ /* 0x000fe400078e00ff */
[----:B------:R-:W-:Y:S01]  /*7a50*/  IMAD.MOV.U32 R13, RZ, RZ, RZ ;  /* 0x000000ffff0d7224 */ /* 0x000fe200078e00ff */
[----:B------:R-:W2:Y:S01]  /*7a60*/  LDCU.64 UR6, c[0x4][0x78] ;  /* 0x01000f00ff0677ac */ /* 0x000ea20008000a00 */
[----:B------:R-:W3:Y:S01]  /*7a70*/  LDC.64 R2, c[0x4][R3] ;  /* 0x0100000003027b82 */ /* 0x000ee20000000a00 */
[----:B------:R-:W5:Y:S01]  /*7a80*/  LDCU.64 UR4, c[0x4][0x10] ;  /* 0x01000200ff0477ac */ /* 0x000f620008000a00 */
[----:B-1----:R-:W-:Y:S01]  /*7a90*/  MOV R5, UR9 ;  /* 0x0000000900057c02 */ /* 0x002fe20008000f00 */
[----:B------:R-:W-:Y:S01]  /*7aa0*/  IMAD.U32 R4, RZ, RZ, UR8 ;  /* 0x00000008ff047e24 */ /* 0x000fe2000f8e00ff */
[----:B--2---:R-:W-:Y:S01]  /*7ab0*/  MOV R7, UR7 ;  /* 0x0000000700077c02 */ /* 0x004fe20008000f00 */
[----:B------:R-:W-:Y:S01]  /*7ac0*/  IMAD.U32 R6, RZ, RZ, UR6 ;  /* 0x00000006ff067e24 */ /* 0x000fe2000f8e00ff */
[----:B-----5:R-:W-:Y:S01]  /*7ad0*/  MOV R11, UR5 ;  /* 0x00000005000b7c02 */ /* 0x020fe20008000f00 */
[----:B------:R-:W-:Y:S02]  /*7ae0*/  IMAD.U32 R10, RZ, RZ, UR4 ;  /* 0x00000004ff0a7e24 */ /* 0x000fe4000f8e00ff */
[----:B------:R-:W-:Y:S07]  /*7af0*/  LEPC R20, `(.L_x_126) ;  /* 0x000000001014794e */ /* 0x000fee0000000000 */
[----:B---34-:R-:W-:Y:S05]  /*7b00*/  CALL.ABS.NOINC R2 ;  /* 0x0000000002007343 */ /* 0x018fea0003c00000 */
.L_x_126:
[----:B------:R-:W-:Y:S01]  /*7b10*/  ISETP.NE.AND P0, PT, R47, RZ, PT ;  /* 0x000000ff2f00720c */ /* 0x000fe20003f05270 */
[----:B------:R-:W-:Y:S05]  /*7b20*/  WARPSYNC.ALL ;  /* 0x0000000000007948 */ /* 0x000fea0003800000 */
[----:B------:R-:W-:Y:S01]  /*7b30*/  R2UR UR4, R25 ;  /* 0x00000000190472ca */ /* 0x000fe200000e0000 */
[----:B------:R-:W1:Y:S01]  /*7b40*/  S2UR UR5, SR_CgaCtaId ;  /* 0x00000000000579c3 */ /* 0x000e620000008800 */
[C---:B----4-:R-:W-:Y:S01]  /*7b50*/  SHF.L.U32 R20, R28.reuse, 0x10, RZ ;  /* 0x000000101c147819 */ /* 0x050fe200000006ff */
[----:B------:R-:W-:Y:S01]  /*7b60*/  BSSY.RECONVERGENT B0, `(.L_x_127) ;  /* 0x0000057000007945 */ /* 0x000fe20003800200 */
[----:B------:R-:W-:Y:S02]  /*7b70*/  LOP3.LUT R21, R28, 0xffff0000, RZ, 0xc0, !PT ;  /* 0xffff00001c157812 */ /* 0x000fe400078ec0ff */
[----:B------:R-:W-:Y:S02]  /*7b80*/  SHF.L.U32 R25, R29, 0x10, RZ ;  /* 0x000000101d197819 */ /* 0x000fe400000006ff */
[----:B------:R-:W-:Y:S02]  /*7b90*/  SHF.L.U32 R28, R30, 0x10, RZ ;  /* 0x000000101e1c7819 */ /* 0x000fe400000006ff */
[C---:B------:R-:W-:Y:S02]  /*7ba0*/  SHF.L.U32 R32, R36.reuse, 0x10, RZ ;  /* 0x0000001024207819 */ /* 0x040fe400000006ff */
[----:B------:R-:W-:Y:S01]  /*7bb0*/  LOP3.LUT R33, R36, 0xffff0000, RZ, 0xc0, !PT ;  /* 0xffff000024217812 */ /* 0x000fe200078ec0ff */
[----:B------:R-:W2:Y:S01]  /*7bc0*/  LDTM.16dp256bit.x4 R4, tmem[UR4+0x20] ;  /* 0x00002004000479ee */ /* 0x000ea20008120000 */
[----:B------:R-:W-:Y:S01]  /*7bd0*/  R2UR UR4, R27 ;  /* 0x000000001b0472ca */ /* 0x000fe200000e0000 */
[----:B------:R-:W-:Y:S01]  /*7be0*/  NOP ;  /* 0x0000000000007918 */ /* 0x000fe20000000000 */
[----:B------:R-:W-:Y:S02]  /*7bf0*/  LOP3.LUT R27, R29, 0xffff0000, RZ, 0xc0, !PT ;  /* 0xffff00001d1b7812 */ /* 0x000fe400078ec0ff */
[----:B------:R-:W-:Y:S02]  /*7c00*/  LOP3.LUT R29, R30, 0xffff0000, RZ, 0xc0, !PT ;  /* 0xffff00001e1d7812 */ /* 0x000fe400078ec0ff */
[C---:B------:R-:W-:Y:S02]  /*7c10*/  SHF.L.U32 R30, R31.reuse, 0x10, RZ ;  /* 0x000000101f1e7819 */ /* 0x040fe400000006ff */
[----:B------:R-:W-:Y:S02]  /*7c20*/  LOP3.LUT R31, R31, 0xffff0000, RZ, 0xc0, !PT ;  /* 0xffff00001f1f7812 */ /* 0x000fe400078ec0ff */
[C---:B------:R-:W-:Y:S02]  /*7c30*/  SHF.L.U32 R34, R37.reuse, 0x10, RZ ;  /* 0x0000001025227819 */ /* 0x040fe400000006ff */
[----:B------:R-:W-:Y:S01]  /*7c40*/  LOP3.LUT R35, R37, 0xffff0000, RZ, 0xc0, !PT ;  /* 0xffff000025237812 */ /* 0x000fe200078ec0ff */
[----:B------:R-:W-:Y:S01]  /*7c50*/  UIADD3 UR4, UPT, UPT, UR4, 0x200, URZ ;  /* 0x0000020004047890 */ /* 0x000fe2000fffe0ff */
[C---:B------:R-:W-:Y:S02]  /*7c60*/  SHF.L.U32 R36, R38.reuse, 0x10, RZ ;  /* 0x0000001026247819 */ /* 0x040fe400000006ff */
[----:B------:R-:W-:Y:S02]  /*7c70*/  LOP3.LUT R37, R38, 0xffff0000, RZ, 0xc0, !PT ;  /* 0xffff000026257812 */ /* 0x000fe400078ec0ff */
[C---:B------:R-:W-:Y:S02]  /*7c80*/  SHF.L.U32 R38, R39.reuse, 0x10, RZ ;  /* 0x0000001027267819 */ /* 0x040fe400000006ff */
[----:B------:R-:W-:Y:S01]  /*7c90*/  LOP3.LUT R39, R39, 0xffff0000, RZ, 0xc0, !PT ;  /* 0xffff000027277812 */ /* 0x000fe200078ec0ff */
[C---:B--2---:R-:W-:Y:S01]  /*7ca0*/  FMUL R4, R24.reuse, R4 ;  /* 0x0000000418047220 */ /* 0x044fe20000400000 */
[----:B-1----:R-:W-:Y:S01]  /*7cb0*/  UPRMT UR4, UR5, 0x654, UR4 ;  /* 0x0000065405047896 */ /* 0x002fe20008000004 */
[C---:B------:R-:W-:Y:S01]  /*7cc0*/  FMUL R5, R24.reuse, R5 ;  /* 0x0000000518057220 */ /* 0x040fe20000400000 */
[----:B------:R-:W-:Y:S01]  /*7cd0*/  FMUL R6, R24, R6 ;  /* 0x0000000618067220 */ /* 0x000fe20000400000 */
[----:B------:R-:W-:Y:S01]  /*7ce0*/  FFMA R4, R26, R20, R4 ;  /* 0x000000141a047223 */ /* 0x000fe20000000004 */
[----:B------:R-:W-:Y:S01]  /*7cf0*/  FMUL R7, R24, R7 ;  /* 0x0000000718077220 */ /* 0x000fe20000400000 */
[C---:B------:R-:W-:Y:S01]  /*7d00*/  FFMA R5, R26.reuse, R21, R5 ;  /* 0x000000151a057223 */ /* 0x040fe20000000005 */
[----:B------:R-:W-:Y:S01]  /*7d10*/  FFMA R6, R26, R25, R6 ;  /* 0x000000191a067223 */ /* 0x000fe20000000006 */
[----:B------:R-:W-:Y:S01]  /*7d20*/  FMUL R8, R24, R8 ;  /* 0x0000000818087220 */ /* 0x000fe20000400000 */
[----:B------:R-:W-:Y:S01]  /*7d30*/  FFMA R7, R26, R27, R7 ;  /* 0x0000001b1a077223 */ /* 0x000fe20000000007 */
[----:B------:R-:W-:Y:S01]  /*7d40*/  FMUL R9, R24, R9 ;  /* 0x0000000918097220 */ /* 0x000fe20000400000 */
[----:B------:R-:W-:Y:S01]  /*7d50*/  F2FP.BF16.F32.PACK_AB R4, R5, R4 ;  /* 0x000000040504723e */ /* 0x000fe200000010ff */
[----:B------:R-:W-:Y:S01]  /*7d60*/  SYNCS.ARRIVE.TRANS64.RED.A1T0 RZ, [UR4], RZ ;  /* 0x000000ffffff79a7 */ /* 0x000fe20008100404 */
[C---:B------:R-:W-:Y:S01]  /*7d70*/  FFMA R8, R26.reuse, R28, R8 ;  /* 0x0000001c1a087223 */ /* 0x040fe20000000008 */
[----:B------:R-:W-:Y:S01]  /*7d80*/  F2FP.BF16.F32.PACK_AB R5, R7, R6 ;  /* 0x000000060705723e */ /* 0x000fe200000010ff */
[----:B------:R-:W-:Y:S01]  /*7d90*/  FFMA R9, R26, R29, R9 ;  /* 0x0000001d1a097223 */ /* 0x000fe20000000009 */
[C---:B------:R-:W-:Y:S01]  /*7da0*/  FMUL R10, R24.reuse, R10 ;  /* 0x0000000a180a7220 */ /* 0x040fe20000400000 */
[C---:B------:R-:W-:Y:S01]  /*7db0*/  FMUL R11, R24.reuse, R11 ;  /* 0x0000000b180b7220 */ /* 0x040fe20000400000 */
[C---:B------:R-:W-:Y:S01]  /*7dc0*/  FMUL R0, R24.reuse, R12 ;  /* 0x0000000c18007220 */ /* 0x040fe20000400000 */
[----:B------:R-:W-:Y:S01]  /*7dd0*/  FMUL R2, R24, R13 ;  /* 0x0000000d18027220 */ /* 0x000fe20000400000 */
[----:B------:R-:W-:Y:S01]  /*7de0*/  FFMA R10, R26, R30, R10 ;  /* 0x0000001e1a0a7223 */ /* 0x000fe2000000000a */
[----:B------:R-:W-:Y:S01]  /*7df0*/  FMUL R3, R24, R14 ;  /* 0x0000000e18037220 */ /* 0x000fe20000400000 */
[----:B------:R-:W-:Y:S01]  /*7e00*/  F2FP.BF16.F32.PACK_AB R6, R9, R8 ;  /* 0x000000080906723e */ /* 0x000fe200000010ff */
[----:B------:R-:W-:Y:S01]  /*7e10*/  FFMA R11, R26, R31, R11 ;  /* 0x0000001f1a0b7223 */ /* 0x000fe2000000000b */
[C---:B------:R-:W-:Y:S01]  /*7e20*/  FMUL R15, R24.reuse, R15 ;  /* 0x0000000f180f7220 */ /* 0x040fe20000400000 */
[----:B------:R-:W-:Y:S01]  /*7e30*/  FMUL R12, R24, R16 ;  /* 0x00000010180c7220 */ /* 0x000fe20000400000 */
[----:B------:R-:W-:Y:S01]  /*7e40*/  FFMA R0, R26, R32, R0 ;  /* 0x000000201a007223 */ /* 0x000fe20000000000 */
[----:B------:R-:W-:Y:S01]  /*7e50*/  MOV R8, UR40 ;  /* 0x0000002800087c02 */ /* 0x000fe20008000f00 */
[----:B------:R-:W-:Y:S01]  /*7e60*/  FMUL R13, R24, R17 ;  /* 0x00000011180d7220 */ /* 0x000fe20000400000 */
[----:B------:R-:W-:Y:S01]  /*7e70*/  FFMA R2, R26, R33, R2 ;  /* 0x000000211a027223 */ /* 0x000fe20000000002 */
[----:B------:R-:W-:Y:S01]  /*7e80*/  FMUL R14, R24, R18 ;  /* 0x00000012180e7220 */ /* 0x000fe20000400000 */
[C---:B------:R-:W-:Y:S01]  /*7e90*/  FFMA R3, R26.reuse, R34, R3 ;  /* 0x000000221a037223 */ /* 0x040fe20000000003 */
[----:B------:R-:W-:Y:S01]  /*7ea0*/  FFMA R15, R26, R35, R15 ;  /* 0x000000231a0f7223 */ /* 0x000fe2000000000f */
[----:B------:R-:W-:Y:S01]  /*7eb0*/  FMUL R19, R24, R19 ;  /* 0x0000001318137220 */ /* 0x000fe20000400000 */
[----:B------:R-:W-:Y:S01]  /*7ec0*/  FFMA R12, R26, R36, R12 ;  /* 0x000000241a0c7223 */ /* 0x000fe2000000000c */
[----:B------:R-:W-:Y:S01]  /*7ed0*/  LEA R8, R8, R46, 0xb ;  /* 0x0000002e08087211 */ /* 0x000fe200078e58ff */
        /* <DEDUP_REMOVED lines=24> */
[----:B------:R-:W-:Y:S01]  /*8060*/  R2UR UR12, R60 ;  /* 0x000000003c0c72ca */ /* 0x000fe200000e0000 */
[----:B------:R-:W-:Y:S02]  /*8070*/  UIADD3 UR9, UPT, UPT, UR41, 0x20, URZ ;  /* 0x0000002029097890 */ /* 0x000fe4000fffe0ff */
[----:B------:R-:W-:Y:S02]  /*8080*/  UIADD3 UR8, UPT, UPT, UR5, 0x400, URZ ;  /* 0x0000040005087890 */ /* 0x000fe4000fffe0ff */
[----:B--2---:R-:W-:Y:S04]  /*8090*/  UIADD3 UR4, UP0, UPT, UR6, 0x680, URZ ;  /* 0x0000068006047890 */ /* 0x004fe8000ff1e0ff */
[----:B------:R-:W-:Y:S09]  /*80a0*/  UIADD3.X UR5, UPT, UPT, URZ, UR7, URZ, UP0, !UPT ;  /* 0x00000007ff057290 */ /* 0x000ff200087fe4ff */
[----:B------:R2:W-:Y:S02]  /*80b0*/  UTMASTG.4D.IM2COL [UR8], [UR4] ;  /* 0x00000008040073b5 */ /* 0x0005e40008058000 */
[----:B--2---:R0:W-:Y:S02]  /*80c0*/  UTMACMDFLUSH ;  /* 0x00000000000079b7 */ /* 0x0041e40000000000 */
.L_x_128:
[----:B------:R-:W-:Y:S05]  /*80d0*/  BSYNC.RECONVERGENT B0 ;  /* 0x0000000000007941 */ /* 0x000fea0003800200 */
.L_x_127:
[----:B------:R-:W-:Y:S01]  /*80e0*/  UIADD3 UR4, UPT, UPT, UR40, 0x1, URZ ;  /* 0x0000000128047890 */ /* 0x000fe2000fffe0ff */
[----:B------:R-:W-:Y:S03]  /*80f0*/  BSSY.RECONVERGENT B0, `(.L_x_129) ;  /* 0x0000008000007945 */ /* 0x000fe60003800200 */
[----:B------:R-:W-:Y:S04]  /*8100*/  UISETP.NE.AND UP0, UPT, UR4, 0x3, UPT ;  /* 0x000000030400788c */ /* 0x000fe8000bf05270 */
[----:B------:R-:W-:Y:S02]  /*8110*/  UISETP.EQ.XOR UP1, UPT, UR42, 0x3, !UP0 ;  /* 0x000000032a00788c */ /* 0x000fe4000c722a70 */
[----:B------:R-:W-:Y:S02]  /*8120*/  USEL UR49, UR4, URZ, UP0 ;  /* 0x000000ff04317287 */ /* 0x000fe40008000000 */
[----:B------:R-:W-:Y:S04]  /*8130*/  USEL UR5, URZ, 0x1, !UP1 ;  /* 0x00000001ff057887 */ /* 0x000fe8000c800000 */
[----:B------:R-:W-:Y:S01]  /*8140*/  ULOP3.LUT UR54, UR54, UR5, URZ, 0x3c, !UPT ;  /* 0x0000000536367292 */ /* 0x000fe2000f8e3cff */
[----:B------:R-:W-:Y:S11]  /*8150*/  @P0 BRA `(.L_x_130) ;  /* 0x0000000000040947 */ /* 0x000ff60003800000 */
[----:B------:R-:W-:Y:S04]  /*8160*/  DEPBAR.LE SB0, 0x1 ;  /* 0x000080400000791a */ /* 0x000fe80000000000 */
.L_x_130:
[----:B------:R-:W-:Y:S05]  /*8170*/  BSYNC.RECONVERGENT B0 ;  /* 0x0000000000007941 */ /* 0x000fea0003800200 */
.L_x_129:
[----:B------:R-:W-:Y:S01]  /*8180*/  BAR.SYNC.DEFER_BLOCKING 0x1, 0x80 ;  /* 0x0042000000007b1d */ /* 0x000fe20000010000 */
[----:B------:R-:W-:Y:S01]  /*8190*/  UISETP.NE.AND UP0, UPT, UR53, -0x2, UPT ;  /* 0xfffffffe3500788c */ /* 0x000fe2000bf05270 */
[----:B------:R-:W-:Y:S08]  /*81a0*/  IADD3 R22, PT, PT, R22, 0x1, RZ ;  /* 0x0000000116167810 */ /* 0x000ff00007ffe0ff */
[----:B------:R-:W-:Y:S05]  /*81b0*/  BRA.U !UP0, `(.L_x_131) ;  /* 0x0000000108287547 */ /* 0x000fea000b800000 */
[----:B------:R-:W2:Y:S01]  /*81c0*/  S2R R0, SR_CgaCtaId ;  /* 0x0000000000007919 */ /* 0x000ea20000008800 */
[----:B------:R-:W-:Y:S01]  /*81d0*/  ISETP.NE.AND P0, PT, R63, RZ, PT ;  /* 0x000000ff3f00720c */ /* 0x000fe20003f05270 */
[----:B------:R-:W-:Y:S01]  /*81e0*/  IMAD.U32 R2, RZ, RZ, UR50 ;  /* 0x00000032ff027e24 */ /* 0x000fe2000f8e00ff */
[----:B------:R-:W-:Y:S04]  /*81f0*/  UIADD3 UR4, UPT, UPT, UR50, 0x1, URZ ;  /* 0x0000000132047890 */ /* 0x000fe8000fffe0ff */
[----:B------:R-:W-:Y:S04]  /*8200*/  UISETP.NE.AND UP0, UPT, UR4, 0x3, UPT ;  /* 0x000000030400788c */ /* 0x000fe8000bf05270 */
[----:B------:R-:W-:Y:S03]  /*8210*/  USEL UR50, UR4, URZ, UP0 ;  /* 0x000000ff04327287 */ /* 0x000fe60008000000 */
[----:B------:R-:W-:Y:S05]  /*8220*/  @P0 LEA R2, R2, UR48, 0x3 ;  /* 0x0000003002020c11 */ /* 0x000fea000f8e18ff */
[----:B------:R-:W-:Y:S05]  /*8230*/  @P0 VIADD R2, R2, 0x1b8 ;  /* 0x000001b802020836 */ /* 0x000fea0000000000 */
[----:B--2---:R-:W-:Y:S04]  /*8240*/  @P0 PRMT R0, R0, 0x654, R2 ;  /* 0x0000065400000816 */ /* 0x004fe80000000002 */
[----:B------:R2:W-:Y:S03]  /*8250*/  @P0 SYNCS.ARRIVE.TRANS64.RED.A1T0 RZ, [R0+URZ], RZ ;  /* 0x000000ff00ff09a7 */ /* 0x0005e600081004ff */
.L_x_131:
[----:B------:R-:W-:Y:S01]  /*8260*/  R2UR UR5, R54 ;  /* 0x00000000360572ca */ /* 0x000fe200000e0000 */
[----:B------:R-:W-:Y:S01]  /*8270*/  UISETP.NE.AND UP0, UPT, UR63, URZ, UPT ;  /* 0x000000ff3f00728c */ /* 0x000fe2000bf05270 */
[----:B------:R-:W-:Y:S01]  /*8280*/  R2UR UR4, R55 ;  /* 0x00000000370472ca */ /* 0x000fe200000e0000 */
[----:B------:R-:W-:Y:S01]  /*8290*/  UIADD3 UR53, UPT, UPT, UR53, 0x2, URZ ;  /* 0x0000000235357890 */ /* 0x000fe2000fffe0ff */
[----:B------:R-:W-:Y:S02]  /*82a0*/  R2UR UR52, R58 ;  /* 0x000000003a3472ca */ /* 0x000fe400000e0000 */
[----:B------:R-:W-:Y:S02]  /*82b0*/  ISETP.NE.AND P0, PT, R22, 0x2, PT ;  /* 0x000000021600780c */ /* 0x000fe40003f05270 */
[----:B------:R-:W-:Y:S02]  /*82c0*/  LOP3.LUT R44, R44, 0x1, RZ, 0x3c, !PT ;  /* 0x000000012c2c7812 */ /* 0x000fe400078e3cff */
[----:B--2---:R-:W-:Y:S02]  /*82d0*/  SEL R0, RZ, 0x1, P0 ;  /* 0x00000001ff007807 */ /* 0x004fe40000000000 */
[----:B------:R-:W-:Y:S01]  /*82e0*/  SEL R22, R22, RZ, P0 ;  /* 0x000000ff16167207 */ /* 0x000fe20000000000 */
[----:B------:R-:W-:Y:S01]  /*82f0*/  UIADD3 UR26, UPT, UPT, UR36, UR5, URZ ;  /* 0x00000005241a7290 */ /* 0x000fe2000fffe0ff */
[----:B------:R-:W-:Y:S01]  /*8300*/  LOP3.LUT R45, R45, R0, RZ, 0x3c, !PT ;  /* 0x000000002d2d7212 */ /* 0x000fe200078e3cff */
[----:B------:R-:W-:Y:S01]  /*8310*/  UIADD3 UR51, UPT, UPT, UR37, UR4, URZ ;  /* 0x0000000425337290 */ /* 0x000fe2000fffe0ff */
[----:B------:R-:W-:Y:S11]  /*8320*/  BRA.U UP0, `(.L_x_132) ;  /* 0xffffffdd00287547 */ /* 0x000ff6000b83ffff */
[----:B------:R-:W-:-:S13]  /*8330*/  R2UR UR4, R56 ;  /* 0x00000000380472ca */ /* 0x000fda00000e0000 */
[----:B------:R-:W-:-:S09]  /*8340*/  UISETP.NE.AND UP0, UPT, UR4, URZ, UPT ;  /* 0x000000ff0400728c */ /* 0x000fd2000bf05270 */
[----:B------:R-:W-:Y:S05]  /*8350*/  BRA.U !UP0, `(.L_x_133) ;  /* 0x0000000108487547 */ /* 0x000fea000b800000 */
[----:B------:R-:W2:Y:S02]  /*8360*/  LDCU.64 UR4, c[0x0][0x890] ;  /* 0x00011200ff0477ac */ /* 0x000ea40008000a00 */
[----:B--2---:R-:W-:-:S04]  /*8370*/  UISETP.NE.U32.AND UP0, UPT, UR4, URZ, UPT ;  /* 0x000000ff0400728c */ /* 0x004fc8000bf05070 */
[----:B------:R-:W-:-:S09]  /*8380*/  UISETP.NE.AND.EX UP0, UPT, UR5, URZ, UPT, UP0 ;  /* 0x000000ff0500728c */ /* 0x000fd2000bf05300 */
[----:B------:R-:W-:Y:S05]  /*8390*/  BRA.U UP0, `(.L_x_134) ;  /* 0x00000001000c7547 */ /* 0x000fea000b800000 */
[----:B------:R-:W-:-:S13]  /*83a0*/  FSETP.NEU.AND P0, PT, R26, RZ, PT ;  /* 0x000000ff1a00720b */ /* 0x000fda0003f0d000 */
[----:B------:R-:W-:Y:S05]  /*83b0*/  @!P0 EXIT ;  /* 0x000000000000894d */ /* 0x000fea0003800000 */
[----:B------:R-:W-:Y:S05]  /*83c0*/  BRA `(.L_x_133) ;  /* 0x00000000002c7947 */ /* 0x000fea0003800000 */
.L_x_134:
[----:B------:R-:W-:Y:S01]  /*83d0*/  ISETP.NE.AND P0, PT, R62, RZ, PT ;  /* 0x000000ff3e00720c */ /* 0x000fe20003f05270 */
[----:B------:R-:W-:-:S12]  /*83e0*/  BSSY.RECONVERGENT B0, `(.L_x_133) ;  /* 0x0000009000007945 */ /* 0x000fd80003800200 */
[----:B------:R-:W-:Y:S05]  /*83f0*/  @P0 BRA `(.L_x_135) ;  /* 0x0000000000140947 */ /* 0x000fea0003800000 */
[----:B------:R-:W2:Y:S02]  /*8400*/  LDCU.64 UR4, c[0x0][0x888] ;  /* 0x00011100ff0477ac */ /* 0x000ea40008000a00 */
[----:B--2---:R-:W-:-:S04]  /*8410*/  ISETP.NE.U32.AND P0, PT, RZ, UR4, PT ;  /* 0x00000004ff007c0c */ /* 0x004fc8000bf05070 */
[----:B------:R-:W-:-:S13]  /*8420*/  ISETP.NE.AND.EX P0, PT, RZ, UR5, PT, P0 ;  /* 0x00000005ff007c0c */ /* 0x000fda000bf05300 */
[----:B------:R-:W-:Y:S05]  /*8430*/  @!P0 EXIT ;  /* 0x000000000000894d */ /* 0x000fea0003800000 */
[----:B------:R-:W-:Y:S05]  /*8440*/  BRA `(.L_x_136) ;  /* 0x0000000000087947 */ /* 0x000fea0003800000 */
.L_x_135:
[----:B------:R-:W-:-:S13]  /*8450*/  FSETP.NEU.AND P0, PT, R26, RZ, PT ;  /* 0x000000ff1a00720b */ /* 0x000fda0003f0d000 */
[----:B------:R-:W-:Y:S05]  /*8460*/  @!P0 EXIT ;  /* 0x000000000000894d */ /* 0x000fea0003800000 */
.L_x_136:
[----:B------:R-:W-:Y:S05]  /*8470*/  BSYNC.RECONVERGENT B0 ;  /* 0x0000000000007941 */ /* 0x000fea0003800200 */
.L_x_133:
[----:B------:R-:W2:Y:S01]  /*8480*/  S2UR UR5, SR_CgaCtaId ;  /* 0x00000000000579c3 */ /* 0x000ea20000008800 */
[----:B------:R-:W-:Y:S01]  /*8490*/  ULEA UR4, UR50, UR48, 0x3 ;  /* 0x0000003032047291 */ /* 0x000fe2000f8e18ff */
[----:B------:R-:W-:-:S04]  /*84a0*/  DEPBAR.LE SB0, 0x0 ;  /* 0x000080000000791a */ /* 0x000fc80000000000 */
[----:B------:R-:W-:-:S04]  /*84b0*/  UIADD3 UR4, UPT, UPT, UR4, 0x1b8, URZ ;  /* 0x000001b804047890 */ /* 0x000fc8000fffe0ff */
[----:B--2---:R-:W-:-:S09]  /*84c0*/  UPRMT UR4, UR5, 0x654, UR4 ;  /* 0x0000065405047896 */ /* 0x004fd20008000004 */
[----:B------:R-:W-:Y:S01]  /*84d0*/  SYNCS.ARRIVE.TRANS64.RED.A1T0 RZ, [UR4], RZ ;  /* 0x000000ffffff79a7 */ /* 0x000fe20008100404 */
[----:B------:R-:W-:Y:S05]  /*84e0*/  EXIT ;  /* 0x000000000000794d */ /* 0x000fea0003800000 */
.L_x_25:
[----:B------:R-:W-:Y:S07]  /*84f0*/  MOV R0, UR9 ;  /* 0x0000000900007c02 */ /* 0x000fee0008000f00 */
.L_x_137:
[----:B-1----:R1:W2:Y:S02]  /*8500*/  SYNCS.PHASECHK.TRANS64.TRYWAIT P0, [R0+URZ+0xd0], R5 ;  /* 0x0000d005000075a7 */ /* 0x0022a400080011ff */
[----:B--2---:R-:W-:Y:S05]  /*8510*/  @!P0 NANOSLEEP.SYNCS 0x989680 ;  /* 0x009896800000895d */ /* 0x004fea0003900000 */
[----:B------:R-:W2:Y:S02]  /*8520*/  @!P0 SYNCS.PHASECHK.TRANS64 P0, [R0+URZ+0xd0], R5 ;  /* 0x0000d005000085a7 */ /* 0x000ea400080010ff */
[----:B--2---:R-:W-:Y:S05]  /*8530*/  @!P0 BRA `(.L_x_137) ;  /* 0xfffffffc00f08947 */ /* 0x004fea000383ffff */
[----:B------:R-:W-:Y:S05]  /*8540*/  BRA `(.L_x_24) ;  /* 0xffffff9400d87947 */ /* 0x000fea000383ffff */
.L_x_32:
[----:B------:R-:W-:Y:S07]  /*8550*/  MOV R0, UR9 ;  /* 0x0000000900007c02 */ /* 0x000fee0008000f00 */
.L_x_138:
[----:B-1----:R1:W2:Y:S02]  /*8560*/  SYNCS.PHASECHK.TRANS64.TRYWAIT P0, [R0+URZ+0xd0], R5 ;  /* 0x0000d005000075a7 */ /* 0x0022a400080011ff */
[----:B--2---:R-:W-:Y:S05]  /*8570*/  @!P0 NANOSLEEP.SYNCS 0x989680 ;  /* 0x009896800000895d */ /* 0x004fea0003900000 */
[----:B------:R-:W2:Y:S02]  /*8580*/  @!P0 SYNCS.PHASECHK.TRANS64 P0, [R0+URZ+0xd0], R5 ;  /* 0x0000d005000085a7 */ /* 0x000ea400080010ff */
[----:B--2---:R-:W-:Y:S05]  /*8590*/  @!P0 BRA `(.L_x_138) ;  /* 0xfffffffc00f08947 */ /* 0x004fea000383ffff */
[----:B------:R-:W-:Y:S05]  /*85a0*/  BRA `(.L_x_31) ;  /* 0xffffff9c002c7947 */ /* 0x000fea000383ffff */
.L_x_37:
[----:B------:R-:W-:-:S07]  /*85b0*/  MOV R0, UR24 ;  /* 0x0000001800007c02 */ /* 0x000fce0008000f00 */
.L_x_139:
[----:B-1----:R1:W2:Y:S02]  /*85c0*/  SYNCS.PHASECHK.TRANS64.TRYWAIT P0, [R0+URZ+0x1e0], R4 ;  /* 0x0001e004000075a7 */ /* 0x0022a400080011ff */
[----:B--2---:R-:W-:Y:S05]  /*85d0*/  @!P0 NANOSLEEP.SYNCS 0x989680 ;  /* 0x009896800000895d */ /* 0x004fea0003900000 */
[----:B------:R-:W2:Y:S02]  /*85e0*/  @!P0 SYNCS.PHASECHK.TRANS64 P0, [R0+URZ+0x1e0], R4 ;  /* 0x0001e004000085a7 */ /* 0x000ea400080010ff */
[----:B--2---:R-:W-:Y:S05]  /*85f0*/  @!P0 BRA `(.L_x_139) ;  /* 0xfffffffc00f08947 */ /* 0x004fea000383ffff */
[----:B------:R-:W-:Y:S05]  /*8600*/  BRA `(.L_x_140) ;  /* 0xffffff9c00f87947 */ /* 0x000fea000383ffff */
.L_x_41:
[----:B------:R-:W-:-:S07]  /*8610*/  MOV R0, UR4 ;  /* 0x0000000400007c02 */ /* 0x000fce0008000f00 */
.L_x_141:
[----:B-1----:R1:W2:Y:S02]  /*8620*/  SYNCS.PHASECHK.TRANS64.TRYWAIT P0, [R0+URZ], R2 ;  /* 0x00000002000075a7 */ /* 0x0022a400080011ff */
[----:B--2---:R-:W-:Y:S05]  /*8630*/  @!P0 NANOSLEEP.SYNCS 0x989680 ;  /* 0x009896800000895d */ /* 0x004fea0003900000 */
[----:B------:R-:W2:Y:S02]  /*8640*/  @!P0 SYNCS.PHASECHK.TRANS64 P0, [R0+URZ], R2 ;  /* 0x00000002000085a7 */ /* 0x000ea400080010ff */
[----:B--2---:R-:W-:Y:S05]  /*8650*/  @!P0 BRA `(.L_x_141) ;  /* 0xfffffffc00f08947 */ /* 0x004fea000383ffff */
[----:B------:R-:W-:Y:S05]  /*8660*/  BRA `(.L_x_142) ;  /* 0xffffffa4008c7947 */ /* 0x000fea000383ffff */
.L_x_42:
[----:B------:R-:W-:-:S07]  /*8670*/  MOV R0, UR5 ;  /* 0x0000000500007c02 */ /* 0x000fce0008000f00 */
.L_x_143:
[----:B-1----:R1:W2:Y:S02]  /*8680*/  SYNCS.PHASECHK.TRANS64.TRYWAIT P0, [R0+URZ], R3 ;  /* 0x00000003000075a7 */ /* 0x0022a400080011ff */
[----:B--2---:R-:W-:Y:S05]  /*8690*/  @!P0 NANOSLEEP.SYNCS 0x989680 ;  /* 0x009896800000895d */ /* 0x004fea0003900000 */
[----:B------:R-:W2:Y:S02]  /*86a0*/  @!P0 SYNCS.PHASECHK.TRANS64 P0, [R0+URZ], R3 ;  /* 0x00000003000085a7 */ /* 0x000ea400080010ff */
[----:B--2---:R-:W-:Y:S05]  /*86b0*/  @!P0 BRA `(.L_x_143) ;  /* 0xfffffffc00f08947 */ /* 0x004fea000383ffff */
[----:B------:R-:W-:Y:S05]  /*86c0*/  BRA `(.L_x_144) ;  /* 0xffffffa400987947 */ /* 0x000fea000383ffff */
.L_x_43:
[----:B------:R-:W-:-:S07]  /*86d0*/  MOV R0, UR5 ;  /* 0x0000000500007c02 */ /* 0x000fce0008000f00 */
.L_x_145:
[----:B-1----:R1:W2:Y:S02]  /*86e0*/  SYNCS.PHASECHK.TRANS64.TRYWAIT P0, [R0+URZ], R3 ;  /* 0x00000003000075a7 */ /* 0x0022a400080011ff */
[----:B--2---:R-:W-:Y:S05]  /*86f0*/  @!P0 NANOSLEEP.SYNCS 0x989680 ;  /* 0x009896800000895d */ /* 0x004fea0003900000 */
[----:B------:R-:W2:Y:S02]  /*8700*/  @!P0 SYNCS.PHASECHK.TRANS64 P0, [R0+URZ], R3 ;  /* 0x00000003000085a7 */ /* 0x000ea400080010ff */
[----:B--2---:R-:W-:Y:S05]  /*8710*/  @!P0 BRA `(.L_x_145) ;  /* 0xfffffffc00f08947 */ /* 0x004fea000383ffff */
[----:B------:R-:W-:Y:S05]  /*8720*/  BRA `(.L_x_146) ;  /* 0xffffffa400a47947 */ /* 0x000fea000383ffff */
.L_x_44:
[----:B------:R-:W-:-:S07]  /*8730*/  MOV R0, UR5 ;  /* 0x0000000500007c02 */ /* 0x000fce0008000f00 */
.L_x_147:
[----:B-1----:R1:W2:Y:S02]  /*8740*/  SYNCS.PHASECHK.TRANS64.TRYWAIT P0, [R0+URZ], R3 ;  /* 0x00000003000075a7 */ /* 0x0022a400080011ff */
[----:B--2---:R-:W-:Y:S05]  /*8750*/  @!P0 NANOSLEEP.SYNCS 0x989680 ;  /* 0x009896800000895d */ /* 0x004fea0003900000 */
[----:B------:R-:W2:Y:S02]  /*8760*/  @!P0 SYNCS.PHASECHK.TRANS64 P0, [R0+URZ], R3 ;  /* 0x00000003000085a7 */ /* 0x000ea400080010ff */
[----:B--2---:R-:W-:Y:S05]  /*8770*/  @!P0 BRA `(.L_x_147) ;  /* 0xfffffffc00f08947 */ /* 0x004fea000383ffff */
[----:B------:R-:W-:Y:S05]  /*8780*/  BRA `(.L_x_148) ;  /* 0xffffffa400b07947 */ /* 0x000fea000383ffff */
.L_x_45:
[----:B------:R-:W-:-:S07]  /*8790*/  MOV R0, UR5 ;  /* 0x0000000500007c02 */ /* 0x000fce0008000f00 */
.L_x_149:
[----:B-1----:R1:W2:Y:S02]  /*87a0*/  SYNCS.PHASECHK.TRANS64.TRYWAIT P0, [R0+URZ], R3 ;  /* 0x00000003000075a7 */ /* 0x0022a400080011ff */
[----:B--2---:R-:W-:Y:S05]  /*87b0*/  @!P0 NANOSLEEP.SYNCS 0x989680 ;  /* 0x009896800000895d */ /* 0x004fea0003900000 */
[----:B------:R-:W2:Y:S02]  /*87c0*/  @!P0 SYNCS.PHASECHK.TRANS64 P0, [R0+URZ], R3 ;  /* 0x00000003000085a7 */ /* 0x000ea400080010ff */
[----:B--2---:R-:W-:Y:S05]  /*87d0*/  @!P0 BRA `(.L_x_149) ;  /* 0xfffffffc00f08947 */ /* 0x004fea000383ffff */
[----:B------:R-:W-:Y:S05]  /*87e0*/  BRA `(.L_x_150) ;  /* 0xffffffa400bc7947 */ /* 0x000fea000383ffff */
.L_x_46:
[----:B------:R-:W-:-:S07]  /*87f0*/  MOV R0, UR5 ;  /* 0x0000000500007c02 */ /* 0x000fce0008000f00 */
.L_x_151:
[----:B-1----:R1:W2:Y:S02]  /*8800*/  SYNCS.PHASECHK.TRANS64.TRYWAIT P0, [R0+URZ], R3 ;  /* 0x00000003000075a7 */ /* 0x0022a400080011ff */
[----:B--2---:R-:W-:Y:S05]  /*8810*/  @!P0 NANOSLEEP.SYNCS 0x989680 ;  /* 0x009896800000895d */ /* 0x004fea0003900000 */
[----:B------:R-:W2:Y:S02]  /*8820*/  @!P0 SYNCS.PHASECHK.TRANS64 P0, [R0+URZ], R3 ;  /* 0x00000003000085a7 */ /* 0x000ea400080010ff */
[----:B--2---:R-:W-:Y:S05]  /*8830*/  @!P0 BRA `(.L_x_151) ;  /* 0xfffffffc00f08947 */ /* 0x004fea000383ffff */
[----:B------:R-:W-:Y:S05]  /*8840*/  BRA `(.L_x_152) ;  /* 0xffffffa400c87947 */ /* 0x000fea000383ffff */
.L_x_47:
[----:B------:R-:W-:-:S07]  /*8850*/  MOV R0, UR5 ;  /* 0x0000000500007c02 */ /* 0x000fce0008000f00 */
.L_x_153:
[----:B-1----:R1:W2:Y:S02]  /*8860*/  SYNCS.PHASECHK.TRANS64.TRYWAIT P0, [R0+URZ], R3 ;  /* 0x00000003000075a7 */ /* 0x0022a400080011ff */
[----:B--2---:R-:W-:Y:S05]  /*8870*/  @!P0 NANOSLEEP.SYNCS 0x989680 ;  /* 0x009896800000895d */ /* 0x004fea0003900000 */
[----:B------:R-:W2:Y:S02]  /*8880*/  @!P0 SYNCS.PHASECHK.TRANS64 P0, [R0+URZ], R3 ;  /* 0x00000003000085a7 */ /* 0x000ea400080010ff */
[----:B--2---:R-:W-:Y:S05]  /*8890*/  @!P0 BRA `(.L_x_153) ;  /* 0xfffffffc00f08947 */ /* 0x004fea000383ffff */
[----:B------:R-:W-:Y:S05]  /*88a0*/  BRA `(.L_x_154) ;  /* 0xffffffa400d47947 */ /* 0x000fea000383ffff */
.L_x_48:
[----:B------:R-:W-:-:S07]  /*88b0*/  MOV R0, UR5 ;  /* 0x0000000500007c02 */ /* 0x000fce0008000f00 */
.L_x_155:
[----:B-1----:R1:W2:Y:S02]  /*88c0*/  SYNCS.PHASECHK.TRANS64.TRYWAIT P0, [R0+URZ], R3 ;  /* 0x00000003000075a7 */ /* 0x0022a400080011ff */
[----:B--2---:R-:W-:Y:S05]  /*88d0*/  @!P0 NANOSLEEP.SYNCS 0x989680 ;  /* 0x009896800000895d */ /* 0x004fea0003900000 */
[----:B------:R-:W2:Y:S02]  /*88e0*/  @!P0 SYNCS.PHASECHK.TRANS64 P0, [R0+URZ], R3 ;  /* 0x00000003000085a7 */ /* 0x000ea400080010ff */
[----:B--2---:R-:W-:Y:S05]  /*88f0*/  @!P0 BRA `(.L_x_155) ;  /* 0xfffffffc00f08947 */ /* 0x004fea000383ffff */
[----:B------:R-:W-:Y:S05]  /*8900*/  BRA `(.L_x_156) ;  /* 0xffffffa400e07947 */ /* 0x000fea000383ffff */
.L_x_49:
[----:B------:R-:W-:-:S07]  /*8910*/  MOV R0, UR5 ;  /* 0x0000000500007c02 */ /* 0x000fce0008000f00 */
.L_x_157:
[----:B-1----:R1:W2:Y:S02]  /*8920*/  SYNCS.PHASECHK.TRANS64.TRYWAIT P0, [R0+URZ], R3 ;  /* 0x00000003000075a7 */ /* 0x0022a400080011ff */
[----:B--2---:R-:W-:Y:S05]  /*8930*/  @!P0 NANOSLEEP.SYNCS 0x989680 ;  /* 0x009896800000895d */ /* 0x004fea0003900000 */
[----:B------:R-:W2:Y:S02]  /*8940*/  @!P0 SYNCS.PHASECHK.TRANS64 P0, [R0+URZ], R3 ;  /* 0x00000003000085a7 */ /* 0x000ea400080010ff */
[----:B--2---:R-:W-:Y:S05]  /*8950*/  @!P0 BRA `(.L_x_157) ;  /* 0xfffffffc00f08947 */ /* 0x004fea000383ffff */
[----:B------:R-:W-:Y:S05]  /*8960*/  BRA `(.L_x_158) ;  /* 0xffffffa400ec7947 */ /* 0x000fea000383ffff */
.L_x_50:
[----:B------:R-:W-:-:S07]  /*8970*/  MOV R0, UR5 ;  /* 0x0000000500007c02 */ /* 0x000fce0008000f00 */
.L_x_159:
[----:B-1----:R1:W2:Y:S02]  /*8980*/  SYNCS.PHASECHK.TRANS64.TRYWAIT P0, [R0+URZ], R3 ;  /* 0x00000003000075a7 */ /* 0x0022a400080011ff */
[----:B--2---:R-:W-:Y:S05]  /*8990*/  @!P0 NANOSLEEP.SYNCS 0x989680 ;  /* 0x009896800000895d */ /* 0x004fea0003900000 */
[----:B------:R-:W2:Y:S02]  /*89a0*/  @!P0 SYNCS.PHASECHK.TRANS64 P0, [R0+URZ], R3 ;  /* 0x00000003000085a7 */ /* 0x000ea400080010ff */
[----:B--2---:R-:W-:Y:S05]  /*89b0*/  @!P0 BRA `(.L_x_159) ;  /* 0xfffffffc00f08947 */ /* 0x004fea000383ffff */
[----:B------:R-:W-:Y:S05]  /*89c0*/  BRA `(.L_x_160) ;  /* 0xffffffa400f87947 */ /* 0x000fea000383ffff */
.L_x_51:
[----:B------:R-:W-:-:S07]  /*89d0*/  MOV R0, UR5 ;  /* 0x0000000500007c02 */ /* 0x000fce0008000f00 */
.L_x_161:
[----:B-1----:R1:W2:Y:S02]  /*89e0*/  SYNCS.PHASECHK.TRANS64.TRYWAIT P0, [R0+URZ], R3 ;  /* 0x00000003000075a7 */ /* 0x0022a400080011ff */
[----:B--2---:R-:W-:Y:S05]  /*89f0*/  @!P0 NANOSLEEP.SYNCS 0x989680 ;  /* 0x009896800000895d */ /* 0x004fea0003900000 */
[----:B------:R-:W2:Y:S02]  /*8a00*/  @!P0 SYNCS.PHASECHK.TRANS64 P0, [R0+URZ], R3 ;  /* 0x00000003000085a7 */ /* 0x000ea400080010ff */
[----:B--2---:R-:W-:Y:S05]  /*8a10*/  @!P0 BRA `(.L_x_161) ;  /* 0xfffffffc00f08947 */ /* 0x004fea000383ffff */
[----:B------:R-:W-:Y:S05]  /*8a20*/  BRA `(.L_x_162) ;  /* 0xffffffa800047947 */ /* 0x000fea000383ffff */
.L_x_52:
[----:B------:R-:W-:-:S07]  /*8a30*/  MOV R0, UR5 ;  /* 0x0000000500007c02 */ /* 0x000fce0008000f00 */
.L_x_163:
[----:B-1----:R1:W2:Y:S02]  /*8a40*/  SYNCS.PHASECHK.TRANS64.TRYWAIT P0, [R0+URZ], R3 ;  /* 0x00000003000075a7 */ /* 0x0022a400080011ff */
[----:B--2---:R-:W-:Y:S05]  /*8a50*/  @!P0 NANOSLEEP.SYNCS 0x989680 ;  /* 0x009896800000895d */ /* 0x004fea0003900000 */
[----:B------:R-:W2:Y:S02]  /*8a60*/  @!P0 SYNCS.PHASECHK.TRANS64 P0, [R0+URZ], R3 ;  /* 0x00000003000085a7 */ /* 0x000ea400080010ff */
[----:B--2---:R-:W-:Y:S05]  /*8a70*/  @!P0 BRA `(.L_x_163) ;  /* 0xfffffffc00f08947 */ /* 0x004fea000383ffff */
[----:B------:R-:W-:Y:S05]  /*8a80*/  BRA `(.L_x_164) ;  /* 0xffffffa800107947 */ /* 0x000fea000383ffff */
.L_x_53:
[----:B------:R-:W-:-:S07]  /*8a90*/  MOV R0, UR5 ;  /* 0x0000000500007c02 */ /* 0x000fce0008000f00 */
.L_x_165:
[----:B-1----:R1:W2:Y:S02]  /*8aa0*/  SYNCS.PHASECHK.TRANS64.TRYWAIT P0, [R0+URZ], R3 ;  /* 0x00000003000075a7 */ /* 0x0022a400080011ff */
[----:B--2---:R-:W-:Y:S05]  /*8ab0*/  @!P0 NANOSLEEP.SYNCS 0x989680 ;  /* 0x009896800000895d */ /* 0x004fea0003900000 */
[----:B------:R-:W2:Y:S02]  /*8ac0*/  @!P0 SYNCS.PHASECHK.TRANS64 P0, [R0+URZ], R3 ;  /* 0x00000003000085a7 */ /* 0x000ea400080010ff */
[----:B--2---:R-:W-:Y:S05]  /*8ad0*/  @!P0 BRA `(.L_x_165) ;  /* 0xfffffffc00f08947 */ /* 0x004fea000383ffff */
[----:B------:R-:W-:Y:S05]  /*8ae0*/  BRA `(.L_x_166) ;  /* 0xffffffa8001c7947 */ /* 0x000fea000383ffff */
.L_x_54:
[----:B------:R-:W-:-:S07]  /*8af0*/  MOV R0, UR5 ;  /* 0x0000000500007c02 */ /* 0x000fce0008000f00 */
.L_x_167:
[----:B-1----:R1:W2:Y:S02]  /*8b00*/  SYNCS.PHASECHK.TRANS64.TRYWAIT P0, [R0+URZ], R3 ;  /* 0x00000003000075a7 */ /* 0x0022a400080011ff */
[----:B--2---:R-:W-:Y:S05]  /*8b10*/  @!P0 NANOSLEEP.SYNCS 0x989680 ;  /* 0x009896800000895d */ /* 0x004fea0003900000 */
[----:B------:R-:W2:Y:S02]  /*8b20*/  @!P0 SYNCS.PHASECHK.TRANS64 P0, [R0+URZ], R3 ;  /* 0x00000003000085a7 */ /* 0x000ea400080010ff */
[----:B--2---:R-:W-:Y:S05]  /*8b30*/  @!P0 BRA `(.L_x_167) ;  /* 0xfffffffc00f08947 */ /* 0x004fea000383ffff */
[----:B------:R-:W-:Y:S05]  /*8b40*/  BRA `(.L_x_168) ;  /* 0xffffffa800287947 */ /* 0x000fea000383ffff */
.L_x_55:
[----:B------:R-:W-:-:S07]  /*8b50*/  MOV R0, UR5 ;  /* 0x0000000500007c02 */ /* 0x000fce0008000f00 */
.L_x_169:
[----:B-1----:R1:W2:Y:S02]  /*8b60*/  SYNCS.PHASECHK.TRANS64.TRYWAIT P0, [R0+URZ], R3 ;  /* 0x00000003000075a7 */ /* 0x0022a400080011ff */
[----:B--2---:R-:W-:Y:S05]  /*8b70*/  @!P0 NANOSLEEP.SYNCS 0x989680 ;  /* 0x009896800000895d */ /* 0x004fea0003900000 */
[----:B------:R-:W2:Y:S02]  /*8b80*/  @!P0 SYNCS.PHASECHK.TRANS64 P0, [R0+URZ], R3 ;  /* 0x00000003000085a7 */ /* 0x000ea400080010ff */
[----:B--2---:R-:W-:Y:S05]  /*8b90*/  @!P0 BRA `(.L_x_169) ;  /* 0xfffffffc00f08947 */ /* 0x004fea000383ffff */
[----:B------:R-:W-:Y:S05]  /*8ba0*/  BRA `(.L_x_170) ;  /* 0xffffffa800347947 */ /* 0x000fea000383ffff */
.L_x_56:
[----:B------:R-:W-:-:S07]  /*8bb0*/  MOV R0, UR5 ;  /* 0x0000000500007c02 */ /* 0x000fce0008000f00 */
.L_x_171:
[----:B-1----:R1:W2:Y:S02]  /*8bc0*/  SYNCS.PHASECHK.TRANS64.TRYWAIT P0, [R0+URZ], R3 ;  /* 0x00000003000075a7 */ /* 0x0022a400080011ff */
[----:B--2---:R-:W-:Y:S05]  /*8bd0*/  @!P0 NANOSLEEP.SYNCS 0x989680 ;  /* 0x009896800000895d */ /* 0x004fea0003900000 */
[----:B------:R-:W2:Y:S02]  /*8be0*/  @!P0 SYNCS.PHASECHK.TRANS64 P0, [R0+URZ], R3 ;  /* 0x00000003000085a7 */ /* 0x000ea400080010ff */
[----:B--2---:R-:W-:Y:S05]  /*8bf0*/  @!P0 BRA `(.L_x_171) ;  /* 0xfffffffc00f08947 */ /* 0x004fea000383ffff */
[----:B------:R-:W-:Y:S05]  /*8c00*/  BRA `(.L_x_172) ;  /* 0xffffffa800407947 */ /* 0x000fea000383ffff */
.L_x_57:
[----:B------:R-:W-:-:S07]  /*8c10*/  MOV R0, UR5 ;  /* 0x0000000500007c02 */ /* 0x000fce0008000f00 */
.L_x_173:
[----:B-1----:R1:W2:Y:S02]  /*8c20*/  SYNCS.PHASECHK.TRANS64.TRYWAIT P0, [R0+URZ], R3 ;  /* 0x00000003000075a7 */ /* 0x0022a400080011ff */
[----:B--2---:R-:W-:Y:S05]  /*8c30*/  @!P0 NANOSLEEP.SYNCS 0x989680 ;  /* 0x009896800000895d */ /* 0x004fea0003900000 */
[----:B------:R-:W2:Y:S02]  /*8c40*/  @!P0 SYNCS.PHASECHK.TRANS64 P0, [R0+URZ], R3 ;  /* 0x00000003000085a7 */ /* 0x000ea400080010ff */
[----:B--2---:R-:W-:Y:S05]  /*8c50*/  @!P0 BRA `(.L_x_173) ;  /* 0xfffffffc00f08947 */ /* 0x004fea000383ffff */
[----:B------:R-:W-:Y:S05]  /*8c60*/  BRA `(.L_x_174) ;  /* 0xffffffa8004c7947 */ /* 0x000fea000383ffff */
.L_x_58:
[----:B------:R-:W-:-:S07]  /*8c70*/  MOV R0, UR5 ;  /* 0x0000000500007c02 */ /* 0x000fce0008000f00 */
.L_x_175:
[----:B-1----:R1:W2:Y:S02]  /*8c80*/  SYNCS.PHASECHK.TRANS64.TRYWAIT P0, [R0+URZ], R3 ;  /* 0x00000003000075a7 */ /* 0x0022a400080011ff */
[----:B--2---:R-:W-:Y:S05]  /*8c90*/  @!P0 NANOSLEEP.SYNCS 0x989680 ;  /* 0x009896800000895d */ /* 0x004fea0003900000 */
[----:B------:R-:W2:Y:S02]  /*8ca0*/  @!P0 SYNCS.PHASECHK.TRANS64 P0, [R0+URZ], R3 ;  /* 0x00000003000085a7 */ /* 0x000ea400080010ff */
[----:B--2---:R-:W-:Y:S05]  /*8cb0*/  @!P0 BRA `(.L_x_175) ;  /* 0xfffffffc00f08947 */ /* 0x004fea000383ffff */
[----:B------:R-:W-:Y:S05]  /*8cc0*/  BRA `(.L_x_176) ;  /* 0xffffffa800587947 */ /* 0x000fea000383ffff */
.L_x_59:
[----:B------:R-:W-:-:S07]  /*8cd0*/  MOV R0, UR5 ;  /* 0x0000000500007c02 */ /* 0x000fce0008000f00 */
.L_x_177:
[----:B-1----:R1:W2:Y:S02]  /*8ce0*/  SYNCS.PHASECHK.TRANS64.TRYWAIT P0, [R0+URZ], R3 ;  /* 0x00000003000075a7 */ /* 0x0022a400080011ff */
[----:B--2---:R-:W-:Y:S05]  /*8cf0*/  @!P0 NANOSLEEP.SYNCS 0x989680 ;  /* 0x009896800000895d */ /* 0x004fea0003900000 */
[----:B------:R-:W2:Y:S02]  /*8d00*/  @!P0 SYNCS.PHASECHK.TRANS64 P0, [R0+URZ], R3 ;  /* 0x00000003000085a7 */ /* 0x000ea400080010ff */
[----:B--2---:R-:W-:Y:S05]  /*8d10*/  @!P0 BRA `(.L_x_177) ;  /* 0xfffffffc00f08947 */ /* 0x004fea000383ffff */
[----:B------:R-:W-:Y:S05]  /*8d20*/  BRA `(.L_x_178) ;  /* 0xffffffa800647947 */ /* 0x000fea000383ffff */
.L_x_60:
[----:B------:R-:W-:-:S07]  /*8d30*/  MOV R0, UR5 ;  /* 0x0000000500007c02 */ /* 0x000fce0008000f00 */
.L_x_179:
[----:B-1----:R1:W2:Y:S02]  /*8d40*/  SYNCS.PHASECHK.TRANS64.TRYWAIT P0, [R0+URZ], R3 ;  /* 0x00000003000075a7 */ /* 0x0022a400080011ff */
[----:B--2---:R-:W-:Y:S05]  /*8d50*/  @!P0 NANOSLEEP.SYNCS 0x989680 ;  /* 0x009896800000895d */ /* 0x004fea0003900000 */
[----:B------:R-:W2:Y:S02]  /*8d60*/  @!P0 SYNCS.PHASECHK.TRANS64 P0, [R0+URZ], R3 ;  /* 0x00000003000085a7 */ /* 0x000ea400080010ff */
[----:B--2---:R-:W-:Y:S05]  /*8d70*/  @!P0 BRA `(.L_x_179) ;  /* 0xfffffffc00f08947 */ /* 0x004fea000383ffff */
[----:B------:R-:W-:Y:S05]  /*8d80*/  BRA `(.L_x_180) ;  /* 0xffffffa800707947 */ /* 0x000fea000383ffff */
.L_x_61:
[----:B------:R-:W-:-:S07]  /*8d90*/  MOV R0, UR5 ;  /* 0x0000000500007c02 */ /* 0x000fce0008000f00 */
.L_x_181:
[----:B-1----:R1:W2:Y:S02]  /*8da0*/  SYNCS.PHASECHK.TRANS64.TRYWAIT P0, [R0+URZ], R3 ;  /* 0x00000003000075a7 */ /* 0x0022a400080011ff */
[----:B--2---:R-:W-:Y:S05]  /*8db0*/  @!P0 NANOSLEEP.SYNCS 0x989680 ;  /* 0x009896800000895d */ /* 0x004fea0003900000 */
[----:B------:R-:W2:Y:S02]  /*8dc0*/  @!P0 SYNCS.PHASECHK.TRANS64 P0, [R0+URZ], R3 ;  /* 0x00000003000085a7 */ /* 0x000ea400080010ff */
[----:B--2---:R-:W-:Y:S05]  /*8dd0*/  @!P0 BRA `(.L_x_181) ;  /* 0xfffffffc00f08947 */ /* 0x004fea000383ffff */
[----:B------:R-:W-:Y:S05]  /*8de0*/  BRA `(.L_x_182) ;  /* 0xffffffa8007c7947 */ /* 0x000fea000383ffff */
.L_x_62:
[----:B------:R-:W-:-:S07]  /*8df0*/  MOV R0, UR5 ;  /* 0x0000000500007c02 */ /* 0x000fce0008000f00 */
.L_x_183:
[----:B-1----:R1:W2:Y:S02]  /*8e00*/  SYNCS.PHASECHK.TRANS64.TRYWAIT P0, [R0+URZ], R3 ;  /* 0x00000003000075a7 */ /* 0x0022a400080011ff */
[----:B--2---:R-:W-:Y:S05]  /*8e10*/  @!P0 NANOSLEEP.SYNCS 0x989680 ;  /* 0x009896800000895d */ /* 0x004fea0003900000 */
[----:B------:R-:W2:Y:S02]  /*8e20*/  @!P0 SYNCS.PHASECHK.TRANS64 P0, [R0+URZ], R3 ;  /* 0x00000003000085a7 */ /* 0x000ea400080010ff */
[----:B--2---:R-:W-:Y:S05]  /*8e30*/  @!P0 BRA `(.L_x_183) ;  /* 0xfffffffc00f08947 */ /* 0x004fea000383ffff */
[----:B------:R-:W-:Y:S05]  /*8e40*/  BRA `(.L_x_184) ;  /* 0xffffffa800887947 */ /* 0x000fea000383ffff */
.L_x_63:
[----:B------:R-:W-:-:S07]  /*8e50*/  MOV R0, UR5 ;  /* 0x0000000500007c02 */ /* 0x000fce0008000f00 */
.L_x_185:
[----:B-1----:R1:W2:Y:S02]  /*8e60*/  SYNCS.PHASECHK.TRANS64.TRYWAIT P0, [R0+URZ], R3 ;  /* 0x00000003000075a7 */ /* 0x0022a400080011ff */
[----:B--2---:R-:W-:Y:S05]  /*8e70*/  @!P0 NANOSLEEP.SYNCS 0x989680 ;  /* 0x009896800000895d */ /* 0x004fea0003900000 */
[----:B------:R-:W2:Y:S02]  /*8e80*/  @!P0 SYNCS.PHASECHK.TRANS64 P0, [R0+URZ], R3 ;  /* 0x00000003000085a7 */ /* 0x000ea400080010ff */
[----:B--2---:R-:W-:Y:S05]  /*8e90*/  @!P0 BRA `(.L_x_185) ;  /* 0xfffffffc00f08947 */ /* 0x004fea000383ffff */
[----:B------:R-:W-:Y:S05]  /*8ea0*/  BRA `(.L_x_186) ;  /* 0xffffffa800947947 */ /* 0x000fea000383ffff */
.L_x_64:
[----:B------:R-:W-:-:S07]  /*8eb0*/  MOV R0, UR5 ;  /* 0x0000000500007c02 */ /* 0x000fce0008000f00 */
.L_x_187:
[----:B-1----:R1:W2:Y:S02]  /*8ec0*/  SYNCS.PHASECHK.TRANS64.TRYWAIT P0, [R0+URZ], R3 ;  /* 0x00000003000075a7 */ /* 0x0022a400080011ff */
[----:B--2---:R-:W-:Y:S05]  /*8ed0*/  @!P0 NANOSLEEP.SYNCS 0x989680 ;  /* 0x009896800000895d */ /* 0x004fea0003900000 */
[----:B------:R-:W2:Y:S02]  /*8ee0*/  @!P0 SYNCS.PHASECHK.TRANS64 P0, [R0+URZ], R3 ;  /* 0x00000003000085a7 */ /* 0x000ea400080010ff */
[----:B--2---:R-:W-:Y:S05]  /*8ef0*/  @!P0 BRA `(.L_x_187) ;  /* 0xfffffffc00f08947 */ /* 0x004fea000383ffff */
[----:B------:R-:W-:Y:S05]  /*8f00*/  BRA `(.L_x_188) ;  /* 0xffffffa800a07947 */ /* 0x000fea000383ffff */
.L_x_65:
[----:B------:R-:W-:-:S07]  /*8f10*/  MOV R0, UR5 ;  /* 0x0000000500007c02 */ /* 0x000fce0008000f00 */
.L_x_189:
[----:B-1----:R1:W2:Y:S02]  /*8f20*/  SYNCS.PHASECHK.TRANS64.TRYWAIT P0, [R0+URZ], R3 ;  /* 0x00000003000075a7 */ /* 0x0022a400080011ff */
[----:B--2---:R-:W-:Y:S05]  /*8f30*/  @!P0 NANOSLEEP.SYNCS 0x989680 ;  /* 0x009896800000895d */ /* 0x004fea0003900000 */
[----:B------:R-:W2:Y:S02]  /*8f40*/  @!P0 SYNCS.PHASECHK.TRANS64 P0, [R0+URZ], R3 ;  /* 0x00000003000085a7 */ /* 0x000ea400080010ff */
[----:B--2---:R-:W-:Y:S05]  /*8f50*/  @!P0 BRA `(.L_x_189) ;  /* 0xfffffffc00f08947 */ /* 0x004fea000383ffff */
[----:B------:R-:W-:Y:S05]  /*8f60*/  BRA `(.L_x_190) ;  /* 0xffffffa800ac7947 */ /* 0x000fea000383ffff */
.L_x_68:
[----:B------:R-:W-:-:S07]  /*8f70*/  MOV R4, UR4 ;  /* 0x0000000400047c02 */ /* 0x000fce0008000f00 */
.L_x_191:
[----:B--2---:R2:W3:Y:S02]  /*8f80*/  SYNCS.PHASECHK.TRANS64.TRYWAIT P1, [R4+URZ+0x1e8], R6 ;  /* 0x0001e806040075a7 */ /* 0x0044e400080211ff */
[----:B---3--:R-:W-:Y:S05]  /*8f90*/  @!P1 NANOSLEEP.SYNCS 0x989680 ;  /* 0x009896800000995d */ /* 0x008fea0003900000 */
[----:B------:R-:W3:Y:S02]  /*8fa0*/  @!P1 SYNCS.PHASECHK.TRANS64 P1, [R4+URZ+0x1e8], R6 ;  /* 0x0001e806040095a7 */ /* 0x000ee400080210ff */
[----:B---3--:R-:W-:Y:S05]  /*8fb0*/  @!P1 BRA `(.L_x_191) ;  /* 0xfffffffc00f09947 */ /* 0x008fea000383ffff */
[----:B------:R-:W-:Y:S05]  /*8fc0*/  BRA `(.L_x_192) ;  /* 0xffffffac00187947 */ /* 0x000fea000383ffff */
.L_x_69:
[----:B--2---:R-:W-:-:S07]  /*8fd0*/  MOV R4, UR4 ;  /* 0x0000000400047c02 */ /* 0x004fce0008000f00 */
.L_x_193:
[----:B--2---:R2:W3:Y:S02]  /*8fe0*/  SYNCS.PHASECHK.TRANS64.TRYWAIT P1, [R4+URZ+0x1e0], R5 ;  /* 0x0001e005040075a7 */ /* 0x0044e400080211ff */
[----:B---3--:R-:W-:Y:S05]  /*8ff0*/  @!P1 NANOSLEEP.SYNCS 0x989680 ;  /* 0x009896800000995d */ /* 0x008fea0003900000 */
[----:B------:R-:W3:Y:S02]  /*9000*/  @!P1 SYNCS.PHASECHK.TRANS64 P1, [R4+URZ+0x1e0], R5 ;  /* 0x0001e005040095a7 */ /* 0x000ee400080210ff */
[----:B---3--:R-:W-:Y:S05]  /*9010*/  @!P1 BRA `(.L_x_193) ;  /* 0xfffffffc00f09947 */ /* 0x008fea000383ffff */
[----:B------:R-:W-:Y:S05]  /*9020*/  BRA `(.L_x_194) ;  /* 0xffffffac00207947 */ /* 0x000fea000383ffff */
.L_x_77:
[----:B------:R-:W-:-:S07]  /*9030*/  MOV R0, UR18 ;  /* 0x0000001200007c02 */ /* 0x000fce0008000f00 */
.L_x_195:
[----:B--2---:R2:W3:Y:S02]  /*9040*/  SYNCS.PHASECHK.TRANS64.TRYWAIT P0, [R0+URZ+0x1e0], R4 ;  /* 0x0001e004000075a7 */ /* 0x0044e400080011ff */
[----:B---3--:R-:W-:Y:S05]  /*9050*/  @!P0 NANOSLEEP.SYNCS 0x989680 ;  /* 0x009896800000895d */ /* 0x008fea0003900000 */
[----:B------:R-:W3:Y:S02]  /*9060*/  @!P0 SYNCS.PHASECHK.TRANS64 P0, [R0+URZ+0x1e0], R4 ;  /* 0x0001e004000085a7 */ /* 0x000ee400080010ff */
[----:B---3--:R-:W-:Y:S05]  /*9070*/  @!P0 BRA `(.L_x_195) ;  /* 0xfffffffc00f08947 */ /* 0x008fea000383ffff */
[----:B------:R-:W-:Y:S05]  /*9080*/  BRA `(.L_x_196) ;  /* 0xffffffb000a07947 */ /* 0x000fea000383ffff */
.L_x_78:
[----:B------:R-:W-:-:S07]  /*9090*/  MOV R4, UR23 ;  /* 0x0000001700047c02 */ /* 0x000fce0008000f00 */
.L_x_197:
[----:B--2---:R2:W3:Y:S02]  /*90a0*/  SYNCS.PHASECHK.TRANS64.TRYWAIT P0, [R4+URZ+0x200], R0 ;  /* 0x00020000040075a7 */ /* 0x0044e400080011ff */
[----:B---3--:R-:W-:Y:S05]  /*90b0*/  @!P0 NANOSLEEP.SYNCS 0x989680 ;  /* 0x009896800000895d */ /* 0x008fea0003900000 */
[----:B------:R-:W3:Y:S02]  /*90c0*/  @!P0 SYNCS.PHASECHK.TRANS64 P0, [R4+URZ+0x200], R0 ;  /* 0x00020000040085a7 */ /* 0x000ee400080010ff */
[----:B---3--:R-:W-:Y:S05]  /*90d0*/  @!P0 BRA `(.L_x_197) ;  /* 0xfffffffc00f08947 */ /* 0x008fea000383ffff */
[----:B------:R-:W-:Y:S05]  /*90e0*/  BRA `(.L_x_198) ;  /* 0xffffffb000bc7947 */ /* 0x000fea000383ffff */
.L_x_81:
[----:B--2---:R-:W-:Y:S07]  /*90f0*/  MOV R0, UR16 ;  /* 0x0000001000007c02 */ /* 0x004fee0008000f00 */
.L_x_199:
[----:B--2---:R2:W3:Y:S02]  /*9100*/  SYNCS.PHASECHK.TRANS64.TRYWAIT P0, [R0+URZ], R5 ;  /* 0x00000005000075a7 */ /* 0x0044e400080011ff */
[----:B---3--:R-:W-:Y:S05]  /*9110*/  @!P0 NANOSLEEP.SYNCS 0x989680 ;  /* 0x009896800000895d */ /* 0x008fea0003900000 */
[----:B------:R-:W3:Y:S02]  /*9120*/  @!P0 SYNCS.PHASECHK.TRANS64 P0, [R0+URZ], R5 ;  /* 0x00000005000085a7 */ /* 0x000ee400080010ff */
[----:B---3--:R-:W-:Y:S05]  /*9130*/  @!P0 BRA `(.L_x_199) ;  /* 0xfffffffc00f08947 */ /* 0x008fea000383ffff */
[----:B------:R-:W-:Y:S05]  /*9140*/  BRA `(.L_x_80) ;  /* 0xffffffb000e07947 */ /* 0x000fea000383ffff */
.L_x_84:
[----:B------:R-:W-:-:S07]  /*9150*/  MOV R0, UR4 ;  /* 0x0000000400007c02 */ /* 0x000fce0008000f00 */
.L_x_200:
[----:B--2---:R2:W4:Y:S02]  /*9160*/  SYNCS.PHASECHK.TRANS64.TRYWAIT P0, [R0+URZ], R3 ;  /* 0x00000003000075a7 */ /* 0x00452400080011ff */
[----:B----4-:R-:W-:Y:S05]  /*9170*/  @!P0 NANOSLEEP.SYNCS 0x989680 ;  /* 0x009896800000895d */ /* 0x010fea0003900000 */
[----:B------:R-:W4:Y:S02]  /*9180*/  @!P0 SYNCS.PHASECHK.TRANS64 P0, [R0+URZ], R3 ;  /* 0x00000003000085a7 */ /* 0x000f2400080010ff */
[----:B----4-:R-:W-:Y:S05]  /*9190*/  @!P0 BRA `(.L_x_200) ;  /* 0xfffffffc00f08947 */ /* 0x010fea000383ffff */
[----:B------:R-:W-:Y:S05]  /*91a0*/  BRA `(.L_x_201) ;  /* 0xffffffb400ac7947 */ /* 0x000fea000383ffff */
.L_x_85:
[----:B------:R-:W-:-:S07]  /*91b0*/  MOV R0, UR4 ;  /* 0x0000000400007c02 */ /* 0x000fce0008000f00 */
.L_x_202:
[----:B--2---:R2:W3:Y:S02]  /*91c0*/  SYNCS.PHASECHK.TRANS64.TRYWAIT P0, [R0+URZ], R3 ;  /* 0x00000003000075a7 */ /* 0x0044e400080011ff */
[----:B---3--:R-:W-:Y:S05]  /*91d0*/  @!P0 NANOSLEEP.SYNCS 0x989680 ;  /* 0x009896800000895d */ /* 0x008fea0003900000 */
[----:B------:R-:W3:Y:S02]  /*91e0*/  @!P0 SYNCS.PHASECHK.TRANS64 P0, [R0+URZ], R3 ;  /* 0x00000003000085a7 */ /* 0x000ee400080010ff */
[----:B---3--:R-:W-:Y:S05]  /*91f0*/  @!P0 BRA `(.L_x_202) ;  /* 0xfffffffc00f08947 */ /* 0x008fea000383ffff */
[----:B------:R-:W-:Y:S05]  /*9200*/  BRA `(.L_x_203) ;  /* 0xffffffb400b87947 */ /* 0x000fea000383ffff */
.L_x_90:
[----:B------:R-:W-:Y:S07]  /*9210*/  MOV R0, UR24 ;  /* 0x0000001800007c02 */ /* 0x000fee0008000f00 */
.L_x_204:
[----:B--2---:R2:W4:Y:S02]  /*9220*/  SYNCS.PHASECHK.TRANS64.TRYWAIT P0, [R0+URZ+0x1e0], R2 ;  /* 0x0001e002000075a7 */ /* 0x00452400080011ff */
[----:B----4-:R-:W-:Y:S05]  /*9230*/  @!P0 NANOSLEEP.SYNCS 0x989680 ;  /* 0x009896800000895d */ /* 0x010fea0003900000 */
[----:B------:R-:W4:Y:S02]  /*9240*/  @!P0 SYNCS.PHASECHK.TRANS64 P0, [R0+URZ+0x1e0], R2 ;  /* 0x0001e002000085a7 */ /* 0x000f2400080010ff */
[----:B----4-:R-:W-:Y:S05]  /*9250*/  @!P0 BRA `(.L_x_204) ;  /* 0xfffffffc00f08947 */ /* 0x010fea000383ffff */
[----:B------:R-:W-:Y:S05]  /*9260*/  BRA `(.L_x_205) ;  /* 0xffffffb800ec7947 */ /* 0x000fea000383ffff */
.L_x_93:
[----:B------:R-:W-:Y:S07]  /*9270*/  MOV R0, UR24 ;  /* 0x0000001800007c02 */ /* 0x000fee0008000f00 */
.L_x_206:
[----:B-1----:R1:W2:Y:S02]  /*9280*/  SYNCS.PHASECHK.TRANS64.TRYWAIT P2, [R0+URZ+0x1d8], R2 ;  /* 0x0001d802000075a7 */ /* 0x0022a400080411ff */
[----:B--2---:R-:W-:Y:S05]  /*9290*/  @!P2 NANOSLEEP.SYNCS 0x989680 ;  /* 0x009896800000a95d */ /* 0x004fea0003900000 */
[----:B------:R-:W2:Y:S02]  /*92a0*/  @!P2 SYNCS.PHASECHK.TRANS64 P2, [R0+URZ+0x1d8], R2 ;  /* 0x0001d8020000a5a7 */ /* 0x000ea400080410ff */
[----:B--2---:R-:W-:Y:S05]  /*92b0*/  @!P2 BRA `(.L_x_206) ;  /* 0xfffffffc00f0a947 */ /* 0x004fea000383ffff */
[----:B------:R-:W-:Y:S05]  /*92c0*/  BRA `(.L_x_92) ;  /* 0xffffffc0004c7947 */ /* 0x000fea000383ffff */
.L_x_96:
[----:B------:R-:W-:Y:S07]  /*92d0*/  MOV R0, UR4 ;  /* 0x0000000400007c02 */ /* 0x000fee0008000f00 */
.L_x_207:
[----:B-1----:R1:W2:Y:S02]  /*92e0*/  SYNCS.PHASECHK.TRANS64.TRYWAIT P1, [R0+URZ+0x1b8], R2 ;  /* 0x0001b802000075a7 */ /* 0x0022a400080211ff */
[----:B--2---:R-:W-:Y:S05]  /*92f0*/  @!P1 NANOSLEEP.SYNCS 0x989680 ;  /* 0x009896800000995d */ /* 0x004fea0003900000 */
[----:B------:R-:W2:Y:S02]  /*9300*/  @!P1 SYNCS.PHASECHK.TRANS64 P1, [R0+URZ+0x1b8], R2 ;  /* 0x0001b802000095a7 */ /* 0x000ea400080210ff */
[----:B--2---:R-:W-:Y:S05]  /*9310*/  @!P1 BRA `(.L_x_207) ;  /* 0xfffffffc00f09947 */ /* 0x004fea000383ffff */
[----:B------:R-:W-:Y:S05]  /*9320*/  BRA `(.L_x_208) ;  /* 0xffffffc000e47947 */ /* 0x000fea000383ffff */
.L_x_97:
[----:B------:R-:W-:Y:S07]  /*9330*/  MOV R0, UR5 ;  /* 0x0000000500007c02 */ /* 0x000fee0008000f00 */
.L_x_209:
[----:B-1----:R1:W2:Y:S02]  /*9340*/  SYNCS.PHASECHK.TRANS64.TRYWAIT P0, [R0+URZ+0x1b8], R2 ;  /* 0x0001b802000075a7 */ /* 0x0022a400080011ff */
[----:B--2---:R-:W-:Y:S05]  /*9350*/  @!P0 NANOSLEEP.SYNCS 0x989680 ;  /* 0x009896800000895d */ /* 0x004fea0003900000 */
[----:B------:R-:W2:Y:S02]  /*9360*/  @!P0 SYNCS.PHASECHK.TRANS64 P0, [R0+URZ+0x1b8], R2 ;  /* 0x0001b802000085a7 */ /* 0x000ea400080010ff */
[----:B--2---:R-:W-:Y:S05]  /*9370*/  @!P0 BRA `(.L_x_209) ;  /* 0xfffffffc00f08947 */ /* 0x004fea000383ffff */
[----:B------:R-:W-:Y:S05]  /*9380*/  BRA `(.L_x_210) ;  /* 0xffffffc4004c7947 */ /* 0x000fea000383ffff */
.L_x_99:
[----:B------:R-:W-:-:S07]  /*9390*/  MOV R0, UR4 ;  /* 0x0000000400007c02 */ /* 0x000fce0008000f00 */
.L_x_211:
[----:B-1----:R1:W3:Y:S02]  /*93a0*/  SYNCS.PHASECHK.TRANS64.TRYWAIT P0, [R0+URZ], R2 ;  /* 0x00000002000075a7 */ /* 0x0022e400080011ff */
[----:B---3--:R-:W-:Y:S05]  /*93b0*/  @!P0 NANOSLEEP.SYNCS 0x989680 ;  /* 0x009896800000895d */ /* 0x008fea0003900000 */
[----:B------:R-:W3:Y:S02]  /*93c0*/  @!P0 SYNCS.PHASECHK.TRANS64 P0, [R0+URZ], R2 ;  /* 0x00000002000085a7 */ /* 0x000ee400080010ff */
[----:B---3--:R-:W-:Y:S05]  /*93d0*/  @!P0 BRA `(.L_x_211) ;  /* 0xfffffffc00f08947 */ /* 0x008fea000383ffff */
[----:B------:R-:W-:Y:S05]  /*93e0*/  BRA `(.L_x_212) ;  /* 0xffffffc400d07947 */ /* 0x000fea000383ffff */
.L_x_100:
[----:B------:R-:W-:-:S07]  /*93f0*/  MOV R0, UR5 ;  /* 0x0000000500007c02 */ /* 0x000fce0008000f00 */
.L_x_213:
[----:B-1----:R1:W2:Y:S02]  /*9400*/  SYNCS.PHASECHK.TRANS64.TRYWAIT P0, [R0+URZ], R2 ;  /* 0x00000002000075a7 */ /* 0x0022a400080011ff */
[----:B--2---:R-:W-:Y:S05]  /*9410*/  @!P0 NANOSLEEP.SYNCS 0x989680 ;  /* 0x009896800000895d */ /* 0x004fea0003900000 */
[----:B------:R-:W2:Y:S02]  /*9420*/  @!P0 SYNCS.PHASECHK.TRANS64 P0, [R0+URZ], R2 ;  /* 0x00000002000085a7 */ /* 0x000ea400080010ff */
[----:B--2---:R-:W-:Y:S05]  /*9430*/  @!P0 BRA `(.L_x_213) ;  /* 0xfffffffc00f08947 */ /* 0x004fea000383ffff */
[----:B------:R-:W-:Y:S05]  /*9440*/  BRA `(.L_x_214) ;  /* 0xffffffc400dc7947 */ /* 0x000fea000383ffff */
.L_x_102:
[----:B------:R-:W-:Y:S07]  /*9450*/  MOV R0, UR48 ;  /* 0x0000003000007c02 */ /* 0x000fee0008000f00 */
.L_x_215:
[----:B-1----:R1:W2:Y:S02]  /*9460*/  SYNCS.PHASECHK.TRANS64.TRYWAIT P0, [R0+URZ+0x1e0], R2 ;  /* 0x0001e002000075a7 */ /* 0x0022a400080011ff */
[----:B--2---:R-:W-:Y:S05]  /*9470*/  @!P0 NANOSLEEP.SYNCS 0x989680 ;  /* 0x009896800000895d */ /* 0x004fea0003900000 */
[----:B------:R-:W2:Y:S02]  /*9480*/  @!P0 SYNCS.PHASECHK.TRANS64 P0, [R0+URZ+0x1e0], R2 ;  /* 0x0001e002000085a7 */ /* 0x000ea400080010ff */
[----:B--2---:R-:W-:Y:S05]  /*9490*/  @!P0 BRA `(.L_x_215) ;  /* 0xfffffffc00f08947 */ /* 0x004fea000383ffff */
[----:B------:R-:W-:Y:S05]  /*94a0*/  BRA `(.L_x_216) ;  /* 0xffffffc800d47947 */ /* 0x000fea000383ffff */
.L_x_112:
[----:B-1----:R1:W3:Y:S02]  /*94b0*/  SYNCS.PHASECHK.TRANS64.TRYWAIT P1, [R0+URZ+0x1a0], R4 ;  /* 0x0001a004000075a7 */ /* 0x0022e400080211ff */
[----:B---3--:R-:W-:Y:S05]  /*94c0*/  @!P1 NANOSLEEP.SYNCS 0x989680 ;  /* 0x009896800000995d */ /* 0x008fea0003900000 */
[----:B------:R-:W3:Y:S02]  /*94d0*/  @!P1 SYNCS.PHASECHK.TRANS64 P1, [R0+URZ+0x1a0], R4 ;  /* 0x0001a004000095a7 */ /* 0x000ee400080210ff */
[----:B---3--:R-:W-:Y:S05]  /*94e0*/  @!P1 BRA `(.L_x_112) ;  /* 0xfffffffc00f09947 */ /* 0x008fea000383ffff */
[----:B------:R-:W-:Y:S05]  /*94f0*/  BRA `(.L_x_111) ;  /* 0xffffffd800807947 */ /* 0x000fea000383ffff */
.L_x_114:
[----:B---3--:R3:W4:Y:S02]  /*9500*/  SYNCS.PHASECHK.TRANS64.TRYWAIT P0, [R27+URZ+0x1f0], R3 ;  /* 0x0001f0031b0075a7 */ /* 0x00872400080011ff */
[----:B----4-:R-:W-:Y:S05]  /*9510*/  @!P0 NANOSLEEP.SYNCS 0x989680 ;  /* 0x009896800000895d */ /* 0x010fea0003900000 */
[----:B------:R-:W4:Y:S02]  /*9520*/  @!P0 SYNCS.PHASECHK.TRANS64 P0, [R27+URZ+0x1f0], R3 ;  /* 0x0001f0031b0085a7 */ /* 0x000f2400080010ff */
[----:B----4-:R-:W-:Y:S05]  /*9530*/  @!P0 BRA `(.L_x_114) ;  /* 0xfffffffc00f08947 */ /* 0x010fea000383ffff */
[----:B------:R-:W-:Y:S05]  /*9540*/  BRA `(.L_x_113) ;  /* 0xffffffd800d07947 */ /* 0x000fea000383ffff */
.L_x_125:
[----:B-1----:R1:W2:Y:S02]  /*9550*/  SYNCS.PHASECHK.TRANS64.TRYWAIT P0, [R3+URZ+0x1a0], R65 ;  /* 0x0001a041030075a7 */ /* 0x0022a400080011ff */
[----:B--2---:R-:W-:Y:S05]  /*9560*/  @!P0 NANOSLEEP.SYNCS 0x989680 ;  /* 0x009896800000895d */ /* 0x004fea0003900000 */
[----:B------:R-:W2:Y:S02]  /*9570*/  @!P0 SYNCS.PHASECHK.TRANS64 P0, [R3+URZ+0x1a0], R65 ;  /* 0x0001a041030085a7 */ /* 0x000ea400080010ff */
[----:B--2---:R-:W-:Y:S05]  /*9580*/  @!P0 BRA `(.L_x_125) ;  /* 0xfffffffc00f08947 */ /* 0x004fea000383ffff */
[----:B------:R-:W-:Y:S05]  /*9590*/  BRA `(.L_x_124) ;  /* 0xffffffe000ec7947 */ /* 0x000fea000383ffff */
        .weak           $__internal_0_$__cuda_sm10x_tcgen05_guardrail_trap_col_being_dealloced_not_returned_by_alloc
        .type           $__internal_0_$__cuda_sm10x_tcgen05_guardrail_trap_col_being_dealloced_not_returned_by_alloc,@function
        .size           $__internal_0_$__cuda_sm10x_tcgen05_guardrail_trap_col_being_dealloced_not_returned_by_alloc,($__internal_1_$__cuda_sm10x_tcgen05_guardrail_trap_phase_invalid_during_alloc - $__internal_0_$__cuda_sm10x_tcgen05_guardrail_trap_col_being_dealloced_not_returned_by_alloc)
$__internal_0_$__cuda_sm10x_tcgen05_guardrail_trap_col_being_dealloced_not_returned_by_alloc:
[----:B------:R-:W-:Y:S05]  /*95a0*/  BPT.TRAP 0x1 ;  /* 0x000000040000795c */ /* 0x000fea0000300000 */
[----:B------:R-:W-:-:S04]  /*95b0*/  MOV R3, 0x0 ;  /* 0x0000000000037802 */ /* 0x000fc80000000f00 */
[----:B------:R-:W-:Y:S05]  /*95c0*/  RET.REL.NODEC R2 `(_ZN7cutlass13device_kernelINS_4conv6kernel13ConvUniversalINS1_16ConvProblemShapeILNS1_8OperatorE0ELi2EEENS1_10collective14CollectiveConvINS1_47MainloopSm100TmaUmmaWarpSpecializedImplicitGemmILS5_0ELi26ELi2ELi1ELi2EN4cute5tupleIJNSA_1CILi2EEENSC_ILi1EEESE_EEEEENSB_IJNSC_ILi64EEESH_NSB_IJNSC_ILi32EEEEEEEEENS_10bfloat16_tESL_NSA_8TiledMMAINSA_8MMA_AtomIJNSA_20SM100_MMA_F16BF16_SSISL_SL_fLi64ELi64ELNSA_4UMMA5MajorE0ELSQ_0ELNSP_7ScaleInE0ELSR_0EEEEEENSA_6LayoutINSB_IJSE_SE_SE_EEENSB_IJNSC_ILi0EEESW_SW_EEEEENSB_IJNSA_10UnderscoreESZ_SZ_EEEEENS7_6detail27Sm100ImplicitGemmTileTraitsINSA_20SM90_TMA_LOAD_IM2COLENSA_14ComposedLayoutINSA_7SwizzleILi2ELi4ELi3EEENSA_18smem_ptr_flag_bitsILi16EEENSU_INSB_IJNSC_ILi8EEESI_EEENSB_IJSI_SE_EEEEEEEvEENS13_INSA_23SM90_TMA_LOAD_MULTICASTES1E_vEEEENS_8epilogue10collective18CollectiveEpilogueINS1J_23Sm100TmaWarpSpecializedILi3ELi2ELi16ELb1ELb0EEEJSK_NSB_IJNSU_ISH_SE_EENSU_ISI_SE_EEEEESL_NSB_IJNSB_IJlllEEESE_SW_EEESL_S1S_NS1J_6fusion15FusionCallbacksIS1N_NS1T_17LinearCombinationISL_fSL_fLNS_15FloatRoundStyleE2EEESK_S1Q_JEEENSA_5SM1004TMEM4LOAD26SM100_TMEM_LOAD_16dp256b4xES14_S1E_NSA_17SM75_U32x4_LDSM_NENSA_21SM90_TMA_STORE_IM2COLES1E_NSA_17SM90_U32x4_STSM_NENSA_39AutoVectorizingCopyWithAssumedAlignmentILi128EEEEEEvvEEEEvNT_6ParamsE) ;  /* 0xffffff68028c7950 */ /* 0x000fea0003c3ffff */
        .weak           $__internal_1_$__cuda_sm10x_tcgen05_guardrail_trap_phase_invalid_during_alloc
        .type           $__internal_1_$__cuda_sm10x_tcgen05_guardrail_trap_phase_invalid_during_alloc,@function
        .size           $__internal_1_$__cuda_sm10x_tcgen05_guardrail_trap_phase_invalid_during_alloc,($__internal_2_$__cuda_sm10x_tcgen05_guardrail_trap_unallocated_columns_being_dealloced - $__internal_1_$__cuda_sm10x_tcgen05_guardrail_trap_phase_invalid_during_alloc)
$__internal_1_$__cuda_sm10x_tcgen05_guardrail_trap_phase_invalid_during_alloc:
[----:B------:R-:W-:Y:S05]  /*95d0*/  BPT.TRAP 0x1 ;  /* 0x000000040000795c */ /* 0x000fea0000300000 */
[----:B------:R-:W-:-:S04]  /*95e0*/  HFMA2 R3, -RZ, RZ, 0, 0 ;  /* 0x00000000ff037431 */ /* 0x000fc800000001ff */
[----:B------:R-:W-:Y:S05]  /*95f0*/  RET.REL.NODEC R2 `(_ZN7cutlass13device_kernelINS_4conv6kernel13ConvUniversalINS1_16ConvProblemShapeILNS1_8OperatorE0ELi2EEENS1_10collective14CollectiveConvINS1_47MainloopSm100TmaUmmaWarpSpecializedImplicitGemmILS5_0ELi26ELi2ELi1ELi2EN4cute5tupleIJNSA_1CILi2EEENSC_ILi1EEESE_EEEEENSB_IJNSC_ILi64EEESH_NSB_IJNSC_ILi32EEEEEEEEENS_10bfloat16_tESL_NSA_8TiledMMAINSA_8MMA_AtomIJNSA_20SM100_MMA_F16BF16_SSISL_SL_fLi64ELi64ELNSA_4UMMA5MajorE0ELSQ_0ELNSP_7ScaleInE0ELSR_0EEEEEENSA_6LayoutINSB_IJSE_SE_SE_EEENSB_IJNSC_ILi0EEESW_SW_EEEEENSB_IJNSA_10UnderscoreESZ_SZ_EEEEENS7_6detail27Sm100ImplicitGemmTileTraitsINSA_20SM90_TMA_LOAD_IM2COLENSA_14ComposedLayoutINSA_7SwizzleILi2ELi4ELi3EEENSA_18smem_ptr_flag_bitsILi16EEENSU_INSB_IJNSC_ILi8EEESI_EEENSB_IJSI_SE_EEEEEEEvEENS13_INSA_23SM90_TMA_LOAD_MULTICASTES1E_vEEEENS_8epilogue10collective18CollectiveEpilogueINS1J_23Sm100TmaWarpSpecializedILi3ELi2ELi16ELb1ELb0EEEJSK_NSB_IJNSU_ISH_SE_EENSU_ISI_SE_EEEEESL_NSB_IJNSB_IJlllEEESE_SW_EEESL_S1S_NS1J_6fusion15FusionCallbacksIS1N_NS1T_17LinearCombinationISL_fSL_fLNS_15FloatRoundStyleE2EEESK_S1Q_JEEENSA_5SM1004TMEM4LOAD26SM100_TMEM_LOAD_16dp256b4xES14_S1E_NSA_17SM75_U32x4_LDSM_NENSA_21SM90_TMA_STORE_IM2COLES1E_NSA_17SM90_U32x4_STSM_NENSA_39AutoVectorizingCopyWithAssumedAlignmentILi128EEEEEEvvEEEEvNT_6ParamsE) ;  /* 0xffffff6802807950 */ /* 0x000fea0003c3ffff */
        .weak           $__internal_2_$__cuda_sm10x_tcgen05_guardrail_trap_unallocated_columns_being_dealloced
        .type           $__internal_2_$__cuda_sm10x_tcgen05_guardrail_trap_unallocated_columns_being_dealloced,@function
        .size           $__internal_2_$__cuda_sm10x_tcgen05_guardrail_trap_unallocated_columns_being_dealloced,(.L_x_218 - $__internal_2_$__cuda_sm10x_tcgen05_guardrail_trap_unallocated_columns_being_dealloced)
$__internal_2_$__cuda_sm10x_tcgen05_guardrail_trap_unallocated_columns_being_dealloced:
[----:B------:R-:W-:Y:S05]  /*9600*/  BPT.TRAP 0x1 ;  /* 0x000000040000795c */ /* 0x000fea0000300000 */
[----:B------:R-:W-:-:S04]  /*9610*/  MOV R3, 0x0 ;  /* 0x0000000000037802 */ /* 0x000fc80000000f00 */
[----:B------:R-:W-:Y:S05]  /*9620*/  RET.REL.NODEC R2 `(_ZN7cutlass13device_kernelINS_4conv6kernel13ConvUniversalINS1_16ConvProblemShapeILNS1_8OperatorE0ELi2EEENS1_10collective14CollectiveConvINS1_47MainloopSm100TmaUmmaWarpSpecializedImplicitGemmILS5_0ELi26ELi2ELi1ELi2EN4cute5tupleIJNSA_1CILi2EEENSC_ILi1EEESE_EEEEENSB_IJNSC_ILi64EEESH_NSB_IJNSC_ILi32EEEEEEEEENS_10bfloat16_tESL_NSA_8TiledMMAINSA_8MMA_AtomIJNSA_20SM100_MMA_F16BF16_SSISL_SL_fLi64ELi64ELNSA_4UMMA5MajorE0ELSQ_0ELNSP_7ScaleInE0ELSR_0EEEEEENSA_6LayoutINSB_IJSE_SE_SE_EEENSB_IJNSC_ILi0EEESW_SW_EEEEENSB_IJNSA_10UnderscoreESZ_SZ_EEEEENS7_6detail27Sm100ImplicitGemmTileTraitsINSA_20SM90_TMA_LOAD_IM2COLENSA_14ComposedLayoutINSA_7SwizzleILi2ELi4ELi3EEENSA_18smem_ptr_flag_bitsILi16EEENSU_INSB_IJNSC_ILi8EEESI_EEENSB_IJSI_SE_EEEEEEEvEENS13_INSA_23SM90_TMA_LOAD_MULTICASTES1E_vEEEENS_8epilogue10collective18CollectiveEpilogueINS1J_23Sm100TmaWarpSpecializedILi3ELi2ELi16ELb1ELb0EEEJSK_NSB_IJNSU_ISH_SE_EENSU_ISI_SE_EEEEESL_NSB_IJNSB_IJlllEEESE_SW_EEESL_S1S_NS1J_6fusion15FusionCallbacksIS1N_NS1T_17LinearCombinationISL_fSL_fLNS_15FloatRoundStyleE2EEESK_S1Q_JEEENSA_5SM1004TMEM4LOAD26SM100_TMEM_LOAD_16dp256b4xES14_S1E_NSA_17SM75_U32x4_LDSM_NENSA_21SM90_TMA_STORE_IM2COLES1E_NSA_17SM90_U32x4_STSM_NENSA_39AutoVectorizingCopyWithAssumedAlignmentILi128EEEEEEvvEEEEvNT_6ParamsE) ;  /* 0xffffff6802747950 */ /* 0x000fea0003c3ffff */
.L_x_217:
[----:B------:R-:W-:-:S00]  /*9630*/  BRA `(.L_x_217) ;  /* 0xfffffffc00fc7947 */ /* 0x000fc0000383ffff */
[----:B------:R-:W-:-:S00]  /*9640*/  NOP ;  /* 0x0000000000007918 */ /* 0x000fc00000000000 */
        /* <DEDUP_REMOVED lines=11> */
.L_x_218:


//--------------------- .nv.global.init           --------------------------
	.section	.nv.global.init,"aw",@progbits
.nv.global.init:
	.type		$str$29,@object
	.size		$str$29,($str$30 - $str$29)
$str$29:
        /*0000*/ 	.byte	0x28, 0x61, 0x64, 0x64, 0x72, 0x65, 0x73, 0x73, 0x20, 0x26, 0x20, 0x6d, 0x61, 0x73, 0x6b, 0x29
        /*0010*/ 	.byte	0x20, 0x3d, 0x3d, 0x20, 0x30, 0x00
	.type		$str$30,@object
	.size		$str$30,($str$28 - $str$30)
$str$30:
        /*0016*/ 	.byte	0x2f, 0x74, 0x6d, 0x70, 0x2f, 0x63, 0x75, 0x74, 0x6c, 0x61, 0x73, 0x73, 0x5f, 0x73, 0x77, 0x65
        /*0026*/ 	.byte	0x65, 0x70, 0x5f, 0x73, 0x72, 0x63, 0x2f, 0x69, 0x6e, 0x63, 0x6c, 0x75, 0x64, 0x65, 0x2f, 0x63
        /*0036*/ 	.byte	0x75, 0x74, 0x65, 0x2f, 0x70, 0x6f, 0x69, 0x6e, 0x74, 0x65, 0x72, 0x5f, 0x66, 0x6c, 0x61, 0x67
        /*0046*/ 	.byte	0x67, 0x65, 0x64, 0x2e, 0x68, 0x70, 0x70, 0x00
	.type		$str$28,@object
	.size		$str$28,($str$27 - $str$28)
$str$28:
        /*004e*/ 	.byte	0x2f, 0x74, 0x6d, 0x70, 0x2f, 0x63, 0x75, 0x74, 0x6c, 0x61, 0x73, 0x73, 0x5f, 0x73, 0x77, 0x65
        /*005e*/ 	.byte	0x65, 0x70, 0x5f, 0x73, 0x72, 0x63, 0x2f, 0x69, 0x6e, 0x63, 0x6c, 0x75, 0x64, 0x65, 0x2f, 0x63
        /*006e*/ 	.byte	0x75, 0x74, 0x65, 0x2f, 0x61, 0x74, 0x6f, 0x6d, 0x2f, 0x63, 0x6f, 0x70, 0x79, 0x5f, 0x74, 0x72
        /*007e*/ 	.byte	0x61, 0x69, 0x74, 0x73, 0x5f, 0x73, 0x6d, 0x31, 0x30, 0x30, 0x2e, 0x68, 0x70, 0x70, 0x00
	.type		$str$27,@object
	.size		$str$27,(__unnamed_1 - $str$27)
$str$27:
        /*008d*/ 	.byte	0x28, 0x28, 0x75, 0x69, 0x6e, 0x74, 0x33, 0x32, 0x5f, 0x74, 0x28, 0x74, 0x68, 0x72, 0x65, 0x61
        /*009d*/ 	.byte	0x64, 0x49, 0x64, 0x78, 0x2e, 0x78, 0x29, 0x20, 0x2f, 0x20, 0x33, 0x32, 0x29, 0x20, 0x25, 0x20
        /*00ad*/ 	.byte	0x34, 0x29, 0x20, 0x3d, 0x3d, 0x20, 0x28, 0x28, 0x28, 0x74, 0x6d, 0x65, 0x6d, 0x5f, 0x61, 0x64
        /*00bd*/ 	.byte	0x64, 0x72, 0x20, 0x3e, 0x3e, 0x20, 0x31, 0x36, 0x29, 0x20, 0x2f, 0x20, 0x33, 0x32, 0x29, 0x20
        /*00cd*/ 	.byte	0x25, 0x20, 0x34, 0x29, 0x00
	.type		__unnamed_1,@object
	.size		__unnamed_1,(__unnamed_2 - __unnamed_1)
__unnamed_1:
        /*00d2*/ 	.byte	0x61, 0x75, 0x74, 0x6f, 0x20, 0x63, 0x75, 0x74, 0x65, 0x3a, 0x3a, 0x61, 0x73, 0x5f, 0x70, 0x6f
        /* <DEDUP_REMOVED lines=24> */
        /*0262*/ 	.byte	0x30, 0x34, 0x38, 0x3e, 0x3e, 0x3e, 0x3e, 0x5d, 0x00
	.type		__unnamed_2,@object
	.size		__unnamed_2,(.L_2 - __unnamed_2)
__unnamed_2:
        /* <DEDUP_REMOVED lines=45> */
        /*053b*/ 	.byte	0x3e, 0x3e, 0x3e, 0x5d, 0x00
.L_2:


//--------------------- .nv.shared._ZN7cutlass13device_kernelINS_4conv6kernel13ConvUniversalINS1_16ConvProblemShapeILNS1_8OperatorE0ELi2EEENS1_10collective14CollectiveConvINS1_47MainloopSm100TmaUmmaWarpSpecializedImplicitGemmILS5_0ELi26ELi2ELi1ELi2EN4cute5tupleIJNSA_1CILi2EEENSC_ILi1EEESE_EEEEENSB_IJNSC_ILi64EEESH_NSB_IJNSC_ILi32EEEEEEEEENS_10bfloat16_tESL_NSA_8TiledMMAINSA_8MMA_AtomIJNSA_20SM100_MMA_F16BF16_SSISL_SL_fLi64ELi64ELNSA_4UMMA5MajorE0ELSQ_0ELNSP_7ScaleInE0ELSR_0EEEEEENSA_6LayoutINSB_IJSE_SE_SE_EEENSB_IJNSC_ILi0EEESW_SW_EEEEENSB_IJNSA_10UnderscoreESZ_SZ_EEEEENS7_6detail27Sm100ImplicitGemmTileTraitsINSA_20SM90_TMA_LOAD_IM2COLENSA_14ComposedLayoutINSA_7SwizzleILi2ELi4ELi3EEENSA_18smem_ptr_flag_bitsILi16EEENSU_INSB_IJNSC_ILi8EEESI_EEENSB_IJSI_SE_EEEEEEEvEENS13_INSA_23SM90_TMA_LOAD_MULTICASTES1E_vEEEENS_8epilogue10collective18CollectiveEpilogueINS1J_23Sm100TmaWarpSpecializedILi3ELi2ELi16ELb1ELb0EEEJSK_NSB_IJNSU_ISH_SE_EENSU_ISI_SE_EEEEESL_NSB_IJNSB_IJlllEEESE_SW_EEESL_S1S_NS1J_6fusion15FusionCallbacksIS1N_NS1T_17LinearCombinationISL_fSL_fLNS_15FloatRoundStyleE2EEESK_S1Q_JEEENSA_5SM1004TMEM4LOAD26SM100_TMEM_LOAD_16dp256b4xES14_S1E_NSA_17SM75_U32x4_LDSM_NENSA_21SM90_TMA_STORE_IM2COLES1E_NSA_17SM90_U32x4_STSM_NENSA_39AutoVectorizingCopyWithAssumedAlignmentILi128EEEEEEvvEEEEvNT_6ParamsE --------------------------
	.section	.nv.shared._ZN7cutlass13device_kernelINS_4conv6kernel13ConvUniversalINS1_16ConvProblemShapeILNS1_8OperatorE0ELi2EEENS1_10collective14CollectiveConvINS1_47MainloopSm100TmaUmmaWarpSpecializedImplicitGemmILS5_0ELi26ELi2ELi1ELi2EN4cute5tupleIJNSA_1CILi2EEENSC_ILi1EEESE_EEEEENSB_IJNSC_ILi64EEESH_NSB_IJNSC_ILi32EEEEEEEEENS_10bfloat16_tESL_NSA_8TiledMMAINSA_8MMA_AtomIJNSA_20SM100_MMA_F16BF16_SSISL_SL_fLi64ELi64ELNSA_4UMMA5MajorE0ELSQ_0ELNSP_7ScaleInE0ELSR_0EEEEEENSA_6LayoutINSB_IJSE_SE_SE_EEENSB_IJNSC_ILi0EEESW_SW_EEEEENSB_IJNSA_10UnderscoreESZ_SZ_EEEEENS7_6detail27Sm100ImplicitGemmTileTraitsINSA_20SM90_TMA_LOAD_IM2COLENSA_14ComposedLayoutINSA_7SwizzleILi2ELi4ELi3EEENSA_18smem_ptr_flag_bitsILi16EEENSU_INSB_IJNSC_ILi8EEESI_EEENSB_IJSI_SE_EEEEEEEvEENS13_INSA_23SM90_TMA_LOAD_MULTICASTES1E_vEEEENS_8epilogue10collective18CollectiveEpilogueINS1J_23Sm100TmaWarpSpecializedILi3ELi2ELi16ELb1ELb0EEEJSK_NSB_IJNSU_ISH_SE_EENSU_ISI_SE_EEEEESL_NSB_IJNSB_IJlllEEESE_SW_EEESL_S1S_NS1J_6fusion15FusionCallbacksIS1N_NS1T_17LinearCombinationISL_fSL_fLNS_15FloatRoundStyleE2EEESK_S1Q_JEEENSA_5SM1004TMEM4LOAD26SM100_TMEM_LOAD_16dp256b4xES14_S1E_NSA_17SM75_U32x4_LDSM_NENSA_21SM90_TMA_STORE_IM2COLES1E_NSA_17SM90_U32x4_STSM_NENSA_39AutoVectorizingCopyWithAssumedAlignmentILi128EEEEEEvvEEEEvNT_6ParamsE,"aw",@nobits
	.sectionflags	@""
	.align	16
	.zero		1024


//--------------------- .nv.shared.reserved.0     --------------------------
	.section	.nv.shared.reserved.0,"aw",@nobits
	.weak		__nv_reservedSMEM_offset_0_alias
	.size		__nv_reservedSMEM_offset_0_alias, 0, 64
	.other		__nv_reservedSMEM_offset_0_alias,@"STO_CUDA_RESERVED_SHARED STV_DEFAULT"
__nv_reservedSMEM_offset_0_alias:
	.zero		0
.nv.shared.reserved.0:
	.zero		64
	.weak		__nv_reservedSMEM_tcgen05_partition
	.type		__nv_reservedSMEM_tcgen05_partition,@object
	.size		__nv_reservedSMEM_tcgen05_partition,(.L_0 - __nv_reservedSMEM_tcgen05_partition)
__nv_reservedSMEM_tcgen05_partition:
	.zero		32
.L_0:


//--------------------- .nv.global                --------------------------
	.section	.nv.global,"aw",@nobits
.nv.global:
	.type		_ZN39_INTERNAL_dced3b03_4_k_cu_041a1b25_31674cute1_E,@object
	.size		_ZN39_INTERNAL_dced3b03_4_k_cu_041a1b25_31674cute1_E,(_ZN39_INTERNAL_dced3b03_4_k_cu_041a1b25_31674cuda3std3__45__cpo6cbeginE - _ZN39_INTERNAL_dced3b03_4_k_cu_041a1b25_31674cute1_E)
_ZN39_INTERNAL_dced3b03_4_k_cu_041a1b25_31674cute1_E:
	.zero		1
	.type		_ZN39_INTERNAL_dced3b03_4_k_cu_041a1b25_31674cuda3std3__45__cpo6cbeginE,@object
	.size		_ZN39_INTERNAL_dced3b03_4_k_cu_041a1b25_31674cuda3std3__45__cpo6cbeginE,(_ZN39_INTERNAL_dced3b03_4_k_cu_041a1b25_31674cuda3std3__48in_placeE - _ZN39_INTERNAL_dced3b03_4_k_cu_041a1b25_31674cuda3std3__45__cpo6cbeginE)
_ZN39_INTERNAL_dced3b03_4_k_cu_041a1b25_31674cuda3std3__45__cpo6cbeginE:
	.zero		1
	.type		_ZN39_INTERNAL_dced3b03_4_k_cu_041a1b25_31674cuda3std3__48in_placeE,@object
	.size		_ZN39_INTERNAL_dced3b03_4_k_cu_041a1b25_31674cuda3std3__48in_placeE,(_ZN39_INTERNAL_dced3b03_4_k_cu_041a1b25_31674cuda3std6ranges3__45__cpo9iter_moveE - _ZN39_INTERNAL_dced3b03_4_k_cu_041a1b25_31674cuda3std3__48in_placeE)
_ZN39_INTERNAL_dced3b03_4_k_cu_041a1b25_31674cuda3std3__48in_placeE:
	.zero		1
	.type		_ZN39_INTERNAL_dced3b03_4_k_cu_041a1b25_31674cuda3std6ranges3__45__cpo9iter_moveE,@object
	.size		_ZN39_INTERNAL_dced3b03_4_k_cu_041a1b25_31674cuda3std6ranges3__45__cpo9iter_moveE,(_ZN39_INTERNAL_dced3b03_4_k_cu_041a1b25_31674cuda3std3__45__cpo5beginE - _ZN39_INTERNAL_dced3b03_4_k_cu_041a1b25_31674cuda3std6ranges3__45__cpo9iter_moveE)
_ZN39_INTERNAL_dced3b03_4_k_cu_041a1b25_31674cuda3std6ranges3__45__cpo9iter_moveE:
	.zero		1
	.type		_ZN39_INTERNAL_dced3b03_4_k_cu_041a1b25_31674cuda3std3__45__cpo5beginE,@object
	.size		_ZN39_INTERNAL_dced3b03_4_k_cu_041a1b25_31674cuda3std3__45__cpo5beginE,(_ZN39_INTERNAL_dced3b03_4_k_cu_041a1b25_31674cuda3std3__441_GLOBAL__N__dced3b03_4_k_cu_041a1b25_31676ignoreE - _ZN39_INTERNAL_dced3b03_4_k_cu_041a1b25_31674cuda3std3__45__cpo5beginE)
_ZN39_INTERNAL_dced3b03_4_k_cu_041a1b25_31674cuda3std3__45__cpo5beginE:
	.zero		1
	.type		_ZN39_INTERNAL_dced3b03_4_k_cu_041a1b25_31674cuda3std3__441_GLOBAL__N__dced3b03_4_k_cu_041a1b25_31676ignoreE,@object
	.size		_ZN39_INTERNAL_dced3b03_4_k_cu_041a1b25_31674cuda3std3__441_GLOBAL__N__dced3b03_4_k_cu_041a1b25_31676ignoreE,(_ZN39_INTERNAL_dced3b03_4_k_cu_041a1b25_31674cute7productE - _ZN39_INTERNAL_dced3b03_4_k_cu_041a1b25_31674cuda3std3__441_GLOBAL__N__dced3b03_4_k_cu_041a1b25_31676ignoreE)
_ZN39_INTERNAL_dced3b03_4_k_cu_041a1b25_31674cuda3std3__441_GLOBAL__N__dced3b03_4_k_cu_041a1b25_31676ignoreE:
	.zero		1
	.type		_ZN39_INTERNAL_dced3b03_4_k_cu_041a1b25_31674cute7productE,@object
	.size		_ZN39_INTERNAL_dced3b03_4_k_cu_041a1b25_31674cute7productE,(_ZN39_INTERNAL_dced3b03_4_k_cu_041a1b25_31674cuda3std3__45__cpo3endE - _ZN39_INTERNAL_dced3b03_4_k_cu_041a1b25_31674cute7productE)
_ZN39_INTERNAL_dced3b03_4_k_cu_041a1b25_31674cute7productE:
	.zero		1
	.type		_ZN39_INTERNAL_dced3b03_4_k_cu_041a1b25_31674cuda3std3__45__cpo3endE,@object
	.size		_ZN39_INTERNAL_dced3b03_4_k_cu_041a1b25_31674cuda3std3__45__cpo3endE,(_ZN39_INTERNAL_dced3b03_4_k_cu_041a1b25_31674cuda3std3__419piecewise_constructE - _ZN39_INTERNAL_dced3b03_4_k_cu_041a1b25_31674cuda3std3__45__cpo3endE)
_ZN39_INTERNAL_dced3b03_4_k_cu_041a1b25_31674cuda3std3__45__cpo3endE:
	.zero		1
	.type		_ZN39_INTERNAL_dced3b03_4_k_cu_041a1b25_31674cuda3std3__419piecewise_constructE,@object
	.size		_ZN39_INTERNAL_dced3b03_4_k_cu_041a1b25_31674cuda3std3__419piecewise_constructE,(_ZN39_INTERNAL_dced3b03_4_k_cu_041a1b25_31674cuda3std3__45__cpo4cendE - _ZN39_INTERNAL_dced3b03_4_k_cu_041a1b25_31674cuda3std3__419piecewise_constructE)
_ZN39_INTERNAL_dced3b03_4_k_cu_041a1b25_31674cuda3std3__419piecewise_constructE:
	.zero		1
	.type		_ZN39_INTERNAL_dced3b03_4_k_cu_041a1b25_31674cuda3std3__45__cpo4cendE,@object
	.size		_ZN39_INTERNAL_dced3b03_4_k_cu_041a1b25_31674cuda3std3__45__cpo4cendE,(_ZN39_INTERNAL_dced3b03_4_k_cu_041a1b25_31674cuda3std6ranges3__45__cpo4swapE - _ZN39_INTERNAL_dced3b03_4_k_cu_041a1b25_31674cuda3std3__45__cpo4cendE)
_ZN39_INTERNAL_dced3b03_4_k_cu_041a1b25_31674cuda3std3__45__cpo4cendE:
	.zero		1
	.type		_ZN39_INTERNAL_dced3b03_4_k_cu_041a1b25_31674cuda3std6ranges3__45__cpo4swapE,@object
	.size		_ZN39_INTERNAL_dced3b03_4_k_cu_041a1b25_31674cuda3std6ranges3__45__cpo4swapE,(.L_10 - _ZN39_INTERNAL_dced3b03_4_k_cu_041a1b25_31674cuda3std6ranges3__45__cpo4swapE)
_ZN39_INTERNAL_dced3b03_4_k_cu_041a1b25_31674cuda3std6ranges3__45__cpo4swapE:
	.zero		1
.L_10:


//--------------------- .nv.constant0._ZN7cutlass13device_kernelINS_4conv6kernel13ConvUniversalINS1_16ConvProblemShapeILNS1_8OperatorE0ELi2EEENS1_10collective14CollectiveConvINS1_47MainloopSm100TmaUmmaWarpSpecializedImplicitGemmILS5_0ELi26ELi2ELi1ELi2EN4cute5tupleIJNSA_1CILi2EEENSC_ILi1EEESE_EEEEENSB_IJNSC_ILi64EEESH_NSB_IJNSC_ILi32EEEEEEEEENS_10bfloat16_tESL_NSA_8TiledMMAINSA_8MMA_AtomIJNSA_20SM100_MMA_F16BF16_SSISL_SL_fLi64ELi64ELNSA_4UMMA5MajorE0ELSQ_0ELNSP_7ScaleInE0ELSR_0EEEEEENSA_6LayoutINSB_IJSE_SE_SE_EEENSB_IJNSC_ILi0EEESW_SW_EEEEENSB_IJNSA_10UnderscoreESZ_SZ_EEEEENS7_6detail27Sm100ImplicitGemmTileTraitsINSA_20SM90_TMA_LOAD_IM2COLENSA_14ComposedLayoutINSA_7SwizzleILi2ELi4ELi3EEENSA_18smem_ptr_flag_bitsILi16EEENSU_INSB_IJNSC_ILi8EEESI_EEENSB_IJSI_SE_EEEEEEEvEENS13_INSA_23SM90_TMA_LOAD_MULTICASTES1E_vEEEENS_8epilogue10collective18CollectiveEpilogueINS1J_23Sm100TmaWarpSpecializedILi3ELi2ELi16ELb1ELb0EEEJSK_NSB_IJNSU_ISH_SE_EENSU_ISI_SE_EEEEESL_NSB_IJNSB_IJlllEEESE_SW_EEESL_S1S_NS1J_6fusion15FusionCallbacksIS1N_NS1T_17LinearCombinationISL_fSL_fLNS_15FloatRoundStyleE2EEESK_S1Q_JEEENSA_5SM1004TMEM4LOAD26SM100_TMEM_LOAD_16dp256b4xES14_S1E_NSA_17SM75_U32x4_LDSM_NENSA_21SM90_TMA_STORE_IM2COLES1E_NSA_17SM90_U32x4_STSM_NENSA_39AutoVectorizingCopyWithAssumedAlignmentILi128EEEEEEvvEEEEvNT_6ParamsE --------------------------
	.section	.nv.constant0._ZN7cutlass13device_kernelINS_4conv6kernel13ConvUniversalINS1_16ConvProblemShapeILNS1_8OperatorE0ELi2EEENS1_10collective14CollectiveConvINS1_47MainloopSm100TmaUmmaWarpSpecializedImplicitGemmILS5_0ELi26ELi2ELi1ELi2EN4cute5tupleIJNSA_1CILi2EEENSC_ILi1EEESE_EEEEENSB_IJNSC_ILi64EEESH_NSB_IJNSC_ILi32EEEEEEEEENS_10bfloat16_tESL_NSA_8TiledMMAINSA_8MMA_AtomIJNSA_20SM100_MMA_F16BF16_SSISL_SL_fLi64ELi64ELNSA_4UMMA5MajorE0ELSQ_0ELNSP_7ScaleInE0ELSR_0EEEEEENSA_6LayoutINSB_IJSE_SE_SE_EEENSB_IJNSC_ILi0EEESW_SW_EEEEENSB_IJNSA_10UnderscoreESZ_SZ_EEEEENS7_6detail27Sm100ImplicitGemmTileTraitsINSA_20SM90_TMA_LOAD_IM2COLENSA_14ComposedLayoutINSA_7SwizzleILi2ELi4ELi3EEENSA_18smem_ptr_flag_bitsILi16EEENSU_INSB_IJNSC_ILi8EEESI_EEENSB_IJSI_SE_EEEEEEEvEENS13_INSA_23SM90_TMA_LOAD_MULTICASTES1E_vEEEENS_8epilogue10collective18CollectiveEpilogueINS1J_23Sm100TmaWarpSpecializedILi3ELi2ELi16ELb1ELb0EEEJSK_NSB_IJNSU_ISH_SE_EENSU_ISI_SE_EEEEESL_NSB_IJNSB_IJlllEEESE_SW_EEESL_S1S_NS1J_6fusion15FusionCallbacksIS1N_NS1T_17LinearCombinationISL_fSL_fLNS_15FloatRoundStyleE2EEESK_S1Q_JEEENSA_5SM1004TMEM4LOAD26SM100_TMEM_LOAD_16dp256b4xES14_S1E_NSA_17SM75_U32x4_LDSM_NENSA_21SM90_TMA_STORE_IM2COLES1E_NSA_17SM90_U32x4_STSM_NENSA_39AutoVectorizingCopyWithAssumedAlignmentILi128EEEEEEvvEEEEvNT_6ParamsE,"a",@progbits
	.sectionflags	@""
	.align	4
.nv.constant0._ZN7cutlass13device_kernelINS_4conv6kernel13ConvUniversalINS1_16ConvProblemShapeILNS1_8OperatorE0ELi2EEENS1_10collective14CollectiveConvINS1_47MainloopSm100TmaUmmaWarpSpecializedImplicitGemmILS5_0ELi26ELi2ELi1ELi2EN4cute5tupleIJNSA_1CILi2EEENSC_ILi1EEESE_EEEEENSB_IJNSC_ILi64EEESH_NSB_IJNSC_ILi32EEEEEEEEENS_10bfloat16_tESL_NSA_8TiledMMAINSA_8MMA_AtomIJNSA_20SM100_MMA_F16BF16_SSISL_SL_fLi64ELi64ELNSA_4UMMA5MajorE0ELSQ_0ELNSP_7ScaleInE0ELSR_0EEEEEENSA_6LayoutINSB_IJSE_SE_SE_EEENSB_IJNSC_ILi0EEESW_SW_EEEEENSB_IJNSA_10UnderscoreESZ_SZ_EEEEENS7_6detail27Sm100ImplicitGemmTileTraitsINSA_20SM90_TMA_LOAD_IM2COLENSA_14ComposedLayoutINSA_7SwizzleILi2ELi4ELi3EEENSA_18smem_ptr_flag_bitsILi16EEENSU_INSB_IJNSC_ILi8EEESI_EEENSB_IJSI_SE_EEEEEEEvEENS13_INSA_23SM90_TMA_LOAD_MULTICASTES1E_vEEEENS_8epilogue10collective18CollectiveEpilogueINS1J_23Sm100TmaWarpSpecializedILi3ELi2ELi16ELb1ELb0EEEJSK_NSB_IJNSU_ISH_SE_EENSU_ISI_SE_EEEEESL_NSB_IJNSB_IJlllEEESE_SW_EEESL_S1S_NS1J_6fusion15FusionCallbacksIS1N_NS1T_17LinearCombinationISL_fSL_fLNS_15FloatRoundStyleE2EEESK_S1Q_JEEENSA_5SM1004TMEM4LOAD26SM100_TMEM_LOAD_16dp256b4xES14_S1E_NSA_17SM75_U32x4_LDSM_NENSA_21SM90_TMA_STORE_IM2COLES1E_NSA_17SM90_U32x4_STSM_NENSA_39AutoVectorizingCopyWithAssumedAlignmentILi128EEEEEEvvEEEEvNT_6ParamsE:
	.zero		2944


//--------------------- SYMBOLS --------------------------

	.type		.nv.reservedSmem.offset0,@object
	.size		.nv.reservedSmem.offset0,0x4
	.type		.nv.reservedSmem.cap,@object
	.size		.nv.reservedSmem.cap,0x4
	.type		__assertfail,@function
